	.target	sm_90a

	.elftype	@"ET_EXEC"


//--------------------- .note.nv.tkinfo           --------------------------
	.section	.note.nv.tkinfo,"",@"SHT_NOTE"
	.sectionflags	@"SHF_NOTE_NV_TKINFO"
	.tkinfo
        /*0018*/ 	.word	0x00000002
        /*0030*/ 	.string	""
        /*0030*/ 	.string	"ptxas"
        /*0030*/ 	.string	"Cuda compilation tools, release 13.0, V13.0.88"
        /*0030*/ 	.string	"Build cuda_13.0.r13.0/compiler.36424714_0"
        /*0030*/ 	.string	"-arch sm_90a -m 64 "



//--------------------- .note.nv.cuinfo           --------------------------
	.section	.note.nv.cuinfo,"",@"SHT_NOTE"
	.sectionflags	@"SHF_NOTE_NV_CUINFO"
        /*0018*/ 	.short	0x0002
        /*001a*/ 	.short	0x005a
        /*001c*/ 	.short	0x0082
	.zero		2


//--------------------- .nv.info                  --------------------------
	.section	.nv.info,"",@"SHT_CUDA_INFO"
	.align	4


	//----- nvinfo : EIATTR_REGCOUNT
	.align		4
        /*0000*/ 	.byte	0x04, 0x2f
        /*0002*/ 	.short	(.L_15 - .L_14)
	.align		4
.L_14:
        /*0004*/ 	.word	index@(_ZN7cutlass13device_kernelINS_4gemm6kernel13GemmUniversalIN4cute5tupleIJiiiiEEENS1_10collective13CollectiveMmaINS1_34MainloopSm90TmaGmmaWarpSpecializedILi7ENS5_IJNS4_1CILi4EEENSA_ILi2EEENSA_ILi1EEEEEENS1_35KernelTmaWarpSpecializedCooperativeEEENS5_IJNSA_ILi128EEESH_NSA_ILi32EEEEEEfNS5_IJlSD_lEEEfSK_NS4_8TiledMMAINS4_8MMA_AtomIJNS4_4SM904GMMA30MMA_64x128x8_F32TF32TF32_SS_TNILNSO_7ScaleInE1ELSQ_1EEEEEENS4_6LayoutINS5_IJSC_SD_SD_EEENS5_IJSD_NSA_ILi0EEESV_EEEEENS5_IJNS4_10UnderscoreESY_SY_EEEEENS4_23SM90_TMA_LOAD_MULTICASTENS4_14ComposedLayoutINS4_7SwizzleILi3ELi4ELi3EEENS4_18smem_ptr_flag_bitsILi32EEENST_INS5_IJNSA_ILi8EEESI_EEENS5_IJSI_SD_EEEEEEEvNS4_8identityES11_S1B_vS1C_EENS_8epilogue10collective6detail29Sm90TmaWarpSpecializedAdapterINS1F_15DefaultEpilogueIfSK_SK_NS1E_6thread17LinearCombinationIfLi1EffLNS1J_9ScaleType4KindE0ELNS_15FloatRoundStyleE2EfEENS1_15EpilogueDefaultEEEEEvvEEEEvNT_6ParamsE)
        /*0008*/ 	.word	0x000000a8


	//----- nvinfo : EIATTR_FRAME_SIZE
	.align		4
.L_15:
        /*000c*/ 	.byte	0x04, 0x11
        /*000e*/ 	.short	(.L_17 - .L_16)
	.align		4
.L_16:
        /*0010*/ 	.word	index@(_ZN7cutlass13device_kernelINS_4gemm6kernel13GemmUniversalIN4cute5tupleIJiiiiEEENS1_10collective13CollectiveMmaINS1_34MainloopSm90TmaGmmaWarpSpecializedILi7ENS5_IJNS4_1CILi4EEENSA_ILi2EEENSA_ILi1EEEEEENS1_35KernelTmaWarpSpecializedCooperativeEEENS5_IJNSA_ILi128EEESH_NSA_ILi32EEEEEEfNS5_IJlSD_lEEEfSK_NS4_8TiledMMAINS4_8MMA_AtomIJNS4_4SM904GMMA30MMA_64x128x8_F32TF32TF32_SS_TNILNSO_7ScaleInE1ELSQ_1EEEEEENS4_6LayoutINS5_IJSC_SD_SD_EEENS5_IJSD_NSA_ILi0EEESV_EEEEENS5_IJNS4_10UnderscoreESY_SY_EEEEENS4_23SM90_TMA_LOAD_MULTICASTENS4_14ComposedLayoutINS4_7SwizzleILi3ELi4ELi3EEENS4_18smem_ptr_flag_bitsILi32EEENST_INS5_IJNSA_ILi8EEESI_EEENS5_IJSI_SD_EEEEEEEvNS4_8identityES11_S1B_vS1C_EENS_8epilogue10collective6detail29Sm90TmaWarpSpecializedAdapterINS1F_15DefaultEpilogueIfSK_SK_NS1E_6thread17LinearCombinationIfLi1EffLNS1J_9ScaleType4KindE0ELNS_15FloatRoundStyleE2EfEENS1_15EpilogueDefaultEEEEEvvEEEEvNT_6ParamsE)
        /*0014*/ 	.word	0x00000000


	//----- nvinfo : EIATTR_MIN_STACK_SIZE
	.align		4
.L_17:
        /*0018*/ 	.byte	0x04, 0x12
        /*001a*/ 	.short	(.L_19 - .L_18)
	.align		4
.L_18:
        /*001c*/ 	.word	index@(_ZN7cutlass13device_kernelINS_4gemm6kernel13GemmUniversalIN4cute5tupleIJiiiiEEENS1_10collective13CollectiveMmaINS1_34MainloopSm90TmaGmmaWarpSpecializedILi7ENS5_IJNS4_1CILi4EEENSA_ILi2EEENSA_ILi1EEEEEENS1_35KernelTmaWarpSpecializedCooperativeEEENS5_IJNSA_ILi128EEESH_NSA_ILi32EEEEEEfNS5_IJlSD_lEEEfSK_NS4_8TiledMMAINS4_8MMA_AtomIJNS4_4SM904GMMA30MMA_64x128x8_F32TF32TF32_SS_TNILNSO_7ScaleInE1ELSQ_1EEEEEENS4_6LayoutINS5_IJSC_SD_SD_EEENS5_IJSD_NSA_ILi0EEESV_EEEEENS5_IJNS4_10UnderscoreESY_SY_EEEEENS4_23SM90_TMA_LOAD_MULTICASTENS4_14ComposedLayoutINS4_7SwizzleILi3ELi4ELi3EEENS4_18smem_ptr_flag_bitsILi32EEENST_INS5_IJNSA_ILi8EEESI_EEENS5_IJSI_SD_EEEEEEEvNS4_8identityES11_S1B_vS1C_EENS_8epilogue10collective6detail29Sm90TmaWarpSpecializedAdapterINS1F_15DefaultEpilogueIfSK_SK_NS1E_6thread17LinearCombinationIfLi1EffLNS1J_9ScaleType4KindE0ELNS_15FloatRoundStyleE2EfEENS1_15EpilogueDefaultEEEEEvvEEEEvNT_6ParamsE)
        /*0020*/ 	.word	0x00000000
.L_19:


//--------------------- .nv.compat                --------------------------
	.section	.nv.compat,"",@"SHT_CUDA_COMPAT_INFO"
	.align	4
        /*0000*/ 	.byte	0x02, 0x09, 0x01, 0x00, 0x02, 0x02, 0x04, 0x00, 0x02, 0x05, 0x05, 0x00, 0x03, 0x07, 0x01, 0x01
        /*0010*/ 	.byte	0x02, 0x03, 0x01, 0x00, 0x02, 0x06, 0x01, 0x00, 0x04, 0x0b, 0x08, 0x00, 0x00, 0x00, 0x00, 0x00
        /*0020*/ 	.byte	0x00, 0x00, 0x00, 0x00


//--------------------- .nv.info._ZN7cutlass13device_kernelINS_4gemm6kernel13GemmUniversalIN4cute5tupleIJiiiiEEENS1_10collective13CollectiveMmaINS1_34MainloopSm90TmaGmmaWarpSpecializedILi7ENS5_IJNS4_1CILi4EEENSA_ILi2EEENSA_ILi1EEEEEENS1_35KernelTmaWarpSpecializedCooperativeEEENS5_IJNSA_ILi128EEESH_NSA_ILi32EEEEEEfNS5_IJlSD_lEEEfSK_NS4_8TiledMMAINS4_8MMA_AtomIJNS4_4SM904GMMA30MMA_64x128x8_F32TF32TF32_SS_TNILNSO_7ScaleInE1ELSQ_1EEEEEENS4_6LayoutINS5_IJSC_SD_SD_EEENS5_IJSD_NSA_ILi0EEESV_EEEEENS5_IJNS4_10UnderscoreESY_SY_EEEEENS4_23SM90_TMA_LOAD_MULTICASTENS4_14ComposedLayoutINS4_7SwizzleILi3ELi4ELi3EEENS4_18smem_ptr_flag_bitsILi32EEENST_INS5_IJNSA_ILi8EEESI_EEENS5_IJSI_SD_EEEEEEEvNS4_8identityES11_S1B_vS1C_EENS_8epilogue10collective6detail29Sm90TmaWarpSpecializedAdapterINS1F_15DefaultEpilogueIfSK_SK_NS1E_6thread17LinearCombinationIfLi1EffLNS1J_9ScaleType4KindE0ELNS_15FloatRoundStyleE2EfEENS1_15EpilogueDefaultEEEEEvvEEEEvNT_6ParamsE --------------------------
	.section	.nv.info._ZN7cutlass13device_kernelINS_4gemm6kernel13GemmUniversalIN4cute5tupleIJiiiiEEENS1_10collective13CollectiveMmaINS1_34MainloopSm90TmaGmmaWarpSpecializedILi7ENS5_IJNS4_1CILi4EEENSA_ILi2EEENSA_ILi1EEEEEENS1_35KernelTmaWarpSpecializedCooperativeEEENS5_IJNSA_ILi128EEESH_NSA_ILi32EEEEEEfNS5_IJlSD_lEEEfSK_NS4_8TiledMMAINS4_8MMA_AtomIJNS4_4SM904GMMA30MMA_64x128x8_F32TF32TF32_SS_TNILNSO_7ScaleInE1ELSQ_1EEEEEENS4_6LayoutINS5_IJSC_SD_SD_EEENS5_IJSD_NSA_ILi0EEESV_EEEEENS5_IJNS4_10UnderscoreESY_SY_EEEEENS4_23SM90_TMA_LOAD_MULTICASTENS4_14ComposedLayoutINS4_7SwizzleILi3ELi4ELi3EEENS4_18smem_ptr_flag_bitsILi32EEENST_INS5_IJNSA_ILi8EEESI_EEENS5_IJSI_SD_EEEEEEEvNS4_8identityES11_S1B_vS1C_EENS_8epilogue10collective6detail29Sm90TmaWarpSpecializedAdapterINS1F_15DefaultEpilogueIfSK_SK_NS1E_6thread17LinearCombinationIfLi1EffLNS1J_9ScaleType4KindE0ELNS_15FloatRoundStyleE2EfEENS1_15EpilogueDefaultEEEEEvvEEEEvNT_6ParamsE,"",@"SHT_CUDA_INFO"
	.sectionflags	@""
	.align	4


	//----- nvinfo : EIATTR_CUDA_API_VERSION
	.align		4
        /*0000*/ 	.byte	0x04, 0x37
        /*0002*/ 	.short	(.L_21 - .L_20)
.L_20:
        /*0004*/ 	.word	0x00000082


	//----- nvinfo : EIATTR_KPARAM_INFO
	.align		4
.L_21:
        /*0008*/ 	.byte	0x04, 0x17
        /*000a*/ 	.short	(.L_23 - .L_22)
.L_22:
        /*000c*/ 	.word	0x00000000
        /*0010*/ 	.short	0x0000
        /*0012*/ 	.short	0x0070
        /*0014*/ 	.byte	0x00, 0xf0, 0x01, 0x10


	//----- nvinfo : EIATTR_SPARSE_MMA_MASK
	.align		4
.L_23:
        /*0018*/ 	.byte	0x03, 0x50
        /*001a*/ 	.short	0x0000


	//----- nvinfo : EIATTR_MAXREG_COUNT
	.align		4
        /*001c*/ 	.byte	0x03, 0x1b
        /*001e*/ 	.short	0x00a8


	//----- nvinfo : EIATTR_NUM_BARRIERS
	.align		4
        /*0020*/ 	.byte	0x02, 0x4c
        /*0022*/ 	.byte	0x01
	.zero		1


	//----- nvinfo : EIATTR_EXTERNS
	.align		4
        /*0024*/ 	.byte	0x04, 0x0f
        /*0026*/ 	.short	(.L_25 - .L_24)


	//   ....[0]....
	.align		4
.L_24:
        /*0028*/ 	.word	index@(__assertfail)


	//----- nvinfo : EIATTR_MERCURY_ISA_VERSION
	.align		4
.L_25:
        /*002c*/ 	.byte	0x03, 0x5f
        /*002e*/ 	.short	0x0101


	//----- nvinfo : EIATTR_INT_WARP_WIDE_INSTR_OFFSETS
	.align		4
        /*0030*/ 	.byte	0x04, 0x31
        /*0032*/ 	.short	(.L_27 - .L_26)


	//   ....[0]....
.L_26:
        /*0034*/ 	.word	0x00000540


	//   ....[1]....
        /*0038*/ 	.word	0x00000560


	//   ....[2]....
        /*003c*/ 	.word	0x00000710


	//----- nvinfo : EIATTR_COOP_GROUP_MASK_REGIDS
	.align		4
.L_27:
        /*0040*/ 	.byte	0x04, 0x29
        /*0042*/ 	.short	(.L_29 - .L_28)


	//   ....[0]....
.L_28:
        /*0044*/ 	.word	0xffffffff


	//   ....[1]....
        /*0048*/ 	.word	0xffffffff


	//   ....[2]....
        /*004c*/ 	.word	0xffffffff


	//   ....[3]....
        /*0050*/ 	.word	0xffffffff


	//   ....[4]....
        /*0054*/ 	.word	0xffffffff


	//   ....[5]....
        /*0058*/ 	.word	0xffffffff


	//----- nvinfo : EIATTR_COOP_GROUP_INSTR_OFFSETS
	.align		4
.L_29:
        /*005c*/ 	.byte	0x04, 0x28
        /*005e*/ 	.short	(.L_31 - .L_30)


	//   ....[0]....
.L_30:
        /*0060*/ 	.word	0x00000060


	//   ....[1]....
        /*0064*/ 	.word	0x00000070


	//   ....[2]....
        /*0068*/ 	.word	0x00000130


	//   ....[3]....
        /*006c*/ 	.word	0x00000360


	//   ....[4]....
        /*0070*/ 	.word	0x00000880


	//   ....[5]....
        /*0074*/ 	.word	0x00001500


	//----- nvinfo : EIATTR_REG_RECONFIG
	.align		4
.L_31:
        /*0078*/ 	.byte	0x01, 0x54
	.zero		2


	//----- nvinfo : EIATTR_SYSCALL_OFFSETS
	.align		4
        /*007c*/ 	.byte	0x04, 0x46
        /*007e*/ 	.short	(.L_33 - .L_32)


	//   ....[0]....
.L_32:
        /*0080*/ 	.word	0x000016f0


	//----- nvinfo : EIATTR_MBARRIER_INSTR_OFFSETS
	.align		4
.L_33:
        /*0084*/ 	.byte	0x04, 0x39
        /*0086*/ 	.short	(.L_35 - .L_34)


	//   ....[0]....
.L_34:
        /*0088*/ 	.word	0x00000250
        /*008c*/ 	.word	0x000000ff
        /*0090*/ 	.word	0x00000000
        /*0094*/ 	.short	0x0100
        /*0096*/ 	.byte	0x08
	.zero		1


	//   ....[1]....
        /*0098*/ 	.word	0x00000260
        /*009c*/ 	.word	0x000000ff
        /*00a0*/ 	.word	0x00000038
        /*00a4*/ 	.short	0x0100
        /*00a6*/ 	.byte	0x08
	.zero		1


	//   ....[2]....
        /*00a8*/ 	.word	0x00000270
        /*00ac*/ 	.word	0x000000ff
        /*00b0*/ 	.word	0x00000008
        /*00b4*/ 	.short	0x0100
        /*00b6*/ 	.byte	0x08
	.zero		1


	//   ....[3]....
        /*00b8*/ 	.word	0x00000280
        /*00bc*/ 	.word	0x000000ff
        /*00c0*/ 	.word	0x00000040
        /*00c4*/ 	.short	0x0100
        /*00c6*/ 	.byte	0x08
	.zero		1


	//   ....[4]....
        /*00c8*/ 	.word	0x00000290
        /*00cc*/ 	.word	0x000000ff
        /*00d0*/ 	.word	0x00000010
        /*00d4*/ 	.short	0x0100
        /*00d6*/ 	.byte	0x08
	.zero		1


	//   ....[5]....
        /*00d8*/ 	.word	0x000002a0
        /*00dc*/ 	.word	0x000000ff
        /*00e0*/ 	.word	0x00000048
        /*00e4*/ 	.short	0x0100
        /*00e6*/ 	.byte	0x08
	.zero		1


	//   ....[6]....
        /*00e8*/ 	.word	0x000002b0
        /*00ec*/ 	.word	0x000000ff
        /*00f0*/ 	.word	0x00000018
        /*00f4*/ 	.short	0x0100
        /*00f6*/ 	.byte	0x08
	.zero		1


	//   ....[7]....
        /*00f8*/ 	.word	0x000002c0
        /*00fc*/ 	.word	0x000000ff
        /*0100*/ 	.word	0x00000050
        /*0104*/ 	.short	0x0100
        /*0106*/ 	.byte	0x08
	.zero		1


	//   ....[8]....
        /*0108*/ 	.word	0x000002d0
        /*010c*/ 	.word	0x000000ff
        /*0110*/ 	.word	0x00000020
        /*0114*/ 	.short	0x0100
        /*0116*/ 	.byte	0x08
	.zero		1


	//   ....[9]....
        /*0118*/ 	.word	0x000002e0
        /*011c*/ 	.word	0x000000ff
        /*0120*/ 	.word	0x00000058
        /*0124*/ 	.short	0x0100
        /*0126*/ 	.byte	0x08
	.zero		1


	//   ....[10]....
        /*0128*/ 	.word	0x000002f0
        /*012c*/ 	.word	0x000000ff
        /*0130*/ 	.word	0x00000028
        /*0134*/ 	.short	0x0100
        /*0136*/ 	.byte	0x08
	.zero		1


	//   ....[11]....
        /*0138*/ 	.word	0x00000300
        /*013c*/ 	.word	0x000000ff
        /*0140*/ 	.word	0x00000060
        /*0144*/ 	.short	0x0100
        /*0146*/ 	.byte	0x08
	.zero		1


	//   ....[12]....
        /*0148*/ 	.word	0x00000310
        /*014c*/ 	.word	0x000000ff
        /*0150*/ 	.word	0x00000030
        /*0154*/ 	.short	0x0100
        /*0156*/ 	.byte	0x08
	.zero		1


	//   ....[13]....
        /*0158*/ 	.word	0x00000320
        /*015c*/ 	.word	0x000000ff
        /*0160*/ 	.word	0x00000068
        /*0164*/ 	.short	0x0100
        /*0166*/ 	.byte	0x08
	.zero		1


	//   ....[14]....
        /*0168*/ 	.word	0x00000790
        /*016c*/ 	.word	0x000000ff
        /*0170*/ 	.word	0x00000080
        /*0174*/ 	.short	0x0100
        /*0176*/ 	.byte	0x06
	.zero		1


	//   ....[15]....
        /*0178*/ 	.word	0x00000830
        /*017c*/ 	.word	0x000000ff
        /*0180*/ 	.word	0x00000088
        /*0184*/ 	.short	0x0100
        /*0186*/ 	.byte	0x06
	.zero		1


	//   ....[16]....
        /*0188*/ 	.word	0x000017b0
        /*018c*/ 	.word	0x00000003
        /*0190*/ 	.word	0x00000000
        /*0194*/ 	.short	0x010a
        /*0196*/ 	.byte	0x3f
	.zero		1


	//   ....[17]....
        /*0198*/ 	.word	0x00001810
        /*019c*/ 	.word	0x00000003
        /*01a0*/ 	.word	0x00000000
        /*01a4*/ 	.short	0x010a
        /*01a6*/ 	.byte	0x3f
	.zero		1


	//   ....[18]....
        /*01a8*/ 	.word	0x00001b90
        /*01ac*/ 	.word	0x00000005
        /*01b0*/ 	.word	0x00000000
        /*01b4*/ 	.short	0x010a
        /*01b6*/ 	.byte	0x3f
	.zero		1


	//   ....[19]....
        /*01b8*/ 	.word	0x00001bd0
        /*01bc*/ 	.word	0x00000005
        /*01c0*/ 	.word	0x00000000
        /*01c4*/ 	.short	0x010a
        /*01c6*/ 	.byte	0x3f
	.zero		1


	//   ....[20]....
        /*01c8*/ 	.word	0x00001e30
        /*01cc*/ 	.word	0x00000004
        /*01d0*/ 	.word	0x00000000
        /*01d4*/ 	.short	0x0101
        /*01d6*/ 	.byte	0x3f
	.zero		1


	//   ....[21]....
        /*01d8*/ 	.word	0x00002050
        /*01dc*/ 	.word	0x00000000
        /*01e0*/ 	.word	0x00000000
        /*01e4*/ 	.short	0x0101
        /*01e6*/ 	.byte	0x3f
	.zero		1


	//   ....[22]....
        /*01e8*/ 	.word	0x00006670
        /*01ec*/ 	.word	0x00000015
        /*01f0*/ 	.word	0x00000038
        /*01f4*/ 	.short	0x010a
        /*01f6*/ 	.byte	0x3f
	.zero		1


	//   ....[23]....
        /*01f8*/ 	.word	0x00006a90
        /*01fc*/ 	.word	0x00000006
        /*0200*/ 	.word	0x00000088
        /*0204*/ 	.short	0x0101
        /*0206*/ 	.byte	0x3f
	.zero		1


	//   ....[24]....
        /*0208*/ 	.word	0x00007190
        /*020c*/ 	.word	0x00000007
        /*0210*/ 	.word	0x00000000
        /*0214*/ 	.short	0x010a
        /*0216*/ 	.byte	0x3f
	.zero		1


	//   ....[25]....
        /*0218*/ 	.word	0x00007210
        /*021c*/ 	.word	0x00000008
        /*0220*/ 	.word	0x00000000
        /*0224*/ 	.short	0x010a
        /*0226*/ 	.byte	0x3f
	.zero		1


	//   ....[26]....
        /*0228*/ 	.word	0x000072a0
        /*022c*/ 	.word	0x00000009
        /*0230*/ 	.word	0x00000000
        /*0234*/ 	.short	0x010a
        /*0236*/ 	.byte	0x3f
	.zero		1


	//   ....[27]....
        /*0238*/ 	.word	0x00007330
        /*023c*/ 	.word	0x00000008
        /*0240*/ 	.word	0x00000000
        /*0244*/ 	.short	0x010a
        /*0246*/ 	.byte	0x3f
	.zero		1


	//   ....[28]....
        /*0248*/ 	.word	0x000073c0
        /*024c*/ 	.word	0x00000009
        /*0250*/ 	.word	0x00000000
        /*0254*/ 	.short	0x010a
        /*0256*/ 	.byte	0x3f
	.zero		1


	//   ....[29]....
        /*0258*/ 	.word	0x00007450
        /*025c*/ 	.word	0x00000006
        /*0260*/ 	.word	0x00000000
        /*0264*/ 	.short	0x010a
        /*0266*/ 	.byte	0x3f
	.zero		1


	//   ....[30]....
        /*0268*/ 	.word	0x000074e0
        /*026c*/ 	.word	0x00000003
        /*0270*/ 	.word	0x00000000
        /*0274*/ 	.short	0x010a
        /*0276*/ 	.byte	0x3f
	.zero		1


	//   ....[31]....
        /*0278*/ 	.word	0x00007540
        /*027c*/ 	.word	0x00000003
        /*0280*/ 	.word	0x00000000
        /*0284*/ 	.short	0x010a
        /*0286*/ 	.byte	0x3f
	.zero		1


	//   ....[32]....
        /*0288*/ 	.word	0x00007590
        /*028c*/ 	.word	0x00000005
        /*0290*/ 	.word	0x00000000
        /*0294*/ 	.short	0x010a
        /*0296*/ 	.byte	0x3f
	.zero		1


	//   ....[33]....
        /*0298*/ 	.word	0x00007660
        /*029c*/ 	.word	0x00000015
        /*02a0*/ 	.word	0x00000038
        /*02a4*/ 	.short	0x010a
        /*02a6*/ 	.byte	0x3f
	.zero		1


	//   ....[34]....
        /*02a8*/ 	.word	0x00007730
        /*02ac*/ 	.word	0x00000007
        /*02b0*/ 	.word	0x00000000
        /*02b4*/ 	.short	0x010a
        /*02b6*/ 	.byte	0x3f
	.zero		1


	//   ....[35]....
        /*02b8*/ 	.word	0x00007780
        /*02bc*/ 	.word	0x00000008
        /*02c0*/ 	.word	0x00000000
        /*02c4*/ 	.short	0x010a
        /*02c6*/ 	.byte	0x3f
	.zero		1


	//   ....[36]....
        /*02c8*/ 	.word	0x000077d0
        /*02cc*/ 	.word	0x00000009
        /*02d0*/ 	.word	0x00000000
        /*02d4*/ 	.short	0x010a
        /*02d6*/ 	.byte	0x3f
	.zero		1


	//   ....[37]....
        /*02d8*/ 	.word	0x00007820
        /*02dc*/ 	.word	0x00000008
        /*02e0*/ 	.word	0x00000000
        /*02e4*/ 	.short	0x010a
        /*02e6*/ 	.byte	0x3f
	.zero		1


	//   ....[38]....
        /*02e8*/ 	.word	0x00007870
        /*02ec*/ 	.word	0x00000009
        /*02f0*/ 	.word	0x00000000
        /*02f4*/ 	.short	0x010a
        /*02f6*/ 	.byte	0x3f
	.zero		1


	//   ....[39]....
        /*02f8*/ 	.word	0x000078c0
        /*02fc*/ 	.word	0x00000006
        /*0300*/ 	.word	0x00000000
        /*0304*/ 	.short	0x010a
        /*0306*/ 	.byte	0x3f
	.zero		1


	//----- nvinfo : EIATTR_NUM_MBARRIERS
	.align		4
.L_35:
        /*0308*/ 	.byte	0x03, 0x38
        /*030a*/ 	.short	0x0010


	//----- nvinfo : EIATTR_EXIT_INSTR_OFFSETS
	.align		4
        /*030c*/ 	.byte	0x04, 0x1c
        /*030e*/ 	.short	(.L_37 - .L_36)


	//   ....[0]....
.L_36:
        /*0310*/ 	.word	0x00000a50


	//   ....[1]....
        /*0314*/ 	.word	0x00001260


	//   ....[2]....
        /*0318*/ 	.word	0x00005ce0


	//   ....[3]....
        /*031c*/ 	.word	0x00006240


	//   ....[4]....
        /*0320*/ 	.word	0x00007530


	//----- nvinfo : EIATTR_MAX_THREADS
	.align		4
.L_37:
        /*0324*/ 	.byte	0x04, 0x05
        /*0326*/ 	.short	(.L_39 - .L_38)
.L_38:
        /*0328*/ 	.word	0x00000180
        /*032c*/ 	.word	0x00000001
        /*0330*/ 	.word	0x00000001


	//----- nvinfo : EIATTR_CRS_STACK_SIZE
	.align		4
.L_39:
        /*0334*/ 	.byte	0x04, 0x1e
        /*0336*/ 	.short	(.L_41 - .L_40)
.L_40:
        /*0338*/ 	.word	0x00000000


	//----- nvinfo : EIATTR_CBANK_PARAM_SIZE
	.align		4
.L_41:
        /*033c*/ 	.byte	0x03, 0x19
        /*033e*/ 	.short	0x0470


	//----- nvinfo : EIATTR_PARAM_CBANK
	.align		4
        /*0340*/ 	.byte	0x04, 0x0a
        /*0342*/ 	.short	(.L_43 - .L_42)
	.align		4
.L_42:
        /*0344*/ 	.word	index@(.nv.constant0._ZN7cutlass13device_kernelINS_4gemm6kernel13GemmUniversalIN4cute5tupleIJiiiiEEENS1_10collective13CollectiveMmaINS1_34MainloopSm90TmaGmmaWarpSpecializedILi7ENS5_IJNS4_1CILi4EEENSA_ILi2EEENSA_ILi1EEEEEENS1_35KernelTmaWarpSpecializedCooperativeEEENS5_IJNSA_ILi128EEESH_NSA_ILi32EEEEEEfNS5_IJlSD_lEEEfSK_NS4_8TiledMMAINS4_8MMA_AtomIJNS4_4SM904GMMA30MMA_64x128x8_F32TF32TF32_SS_TNILNSO_7ScaleInE1ELSQ_1EEEEEENS4_6LayoutINS5_IJSC_SD_SD_EEENS5_IJSD_NSA_ILi0EEESV_EEEEENS5_IJNS4_10UnderscoreESY_SY_EEEEENS4_23SM90_TMA_LOAD_MULTICASTENS4_14ComposedLayoutINS4_7SwizzleILi3ELi4ELi3EEENS4_18smem_ptr_flag_bitsILi32EEENST_INS5_IJNSA_ILi8EEESI_EEENS5_IJSI_SD_EEEEEEEvNS4_8identityES11_S1B_vS1C_EENS_8epilogue10collective6detail29Sm90TmaWarpSpecializedAdapterINS1F_15DefaultEpilogueIfSK_SK_NS1E_6thread17LinearCombinationIfLi1EffLNS1J_9ScaleType4KindE0ELNS_15FloatRoundStyleE2EfEENS1_15EpilogueDefaultEEEEEvvEEEEvNT_6ParamsE)
        /*0348*/ 	.short	0x0210
        /*034a*/ 	.short	0x0470


	//----- nvinfo : EIATTR_SW_WAR
	.align		4
.L_43:
        /*034c*/ 	.byte	0x04, 0x36
        /*034e*/ 	.short	(.L_45 - .L_44)
.L_44:
        /*0350*/ 	.word	0x00000008
.L_45:


//--------------------- .nv.callgraph             --------------------------
	.section	.nv.callgraph,"",@"SHT_CUDA_CALLGRAPH"
	.align	4
	.sectionentsize	8
	.align		4
        /*0000*/ 	.word	0x00000000
	.align		4
        /*0004*/ 	.word	0xffffffff
	.align		4
        /*0008*/ 	.word	index@(_ZN7cutlass13device_kernelINS_4gemm6kernel13GemmUniversalIN4cute5tupleIJiiiiEEENS1_10collective13CollectiveMmaINS1_34MainloopSm90TmaGmmaWarpSpecializedILi7ENS5_IJNS4_1CILi4EEENSA_ILi2EEENSA_ILi1EEEEEENS1_35KernelTmaWarpSpecializedCooperativeEEENS5_IJNSA_ILi128EEESH_NSA_ILi32EEEEEEfNS5_IJlSD_lEEEfSK_NS4_8TiledMMAINS4_8MMA_AtomIJNS4_4SM904GMMA30MMA_64x128x8_F32TF32TF32_SS_TNILNSO_7ScaleInE1ELSQ_1EEEEEENS4_6LayoutINS5_IJSC_SD_SD_EEENS5_IJSD_NSA_ILi0EEESV_EEEEENS5_IJNS4_10UnderscoreESY_SY_EEEEENS4_23SM90_TMA_LOAD_MULTICASTENS4_14ComposedLayoutINS4_7SwizzleILi3ELi4ELi3EEENS4_18smem_ptr_flag_bitsILi32EEENST_INS5_IJNSA_ILi8EEESI_EEENS5_IJSI_SD_EEEEEEEvNS4_8identityES11_S1B_vS1C_EENS_8epilogue10collective6detail29Sm90TmaWarpSpecializedAdapterINS1F_15DefaultEpilogueIfSK_SK_NS1E_6thread17LinearCombinationIfLi1EffLNS1J_9ScaleType4KindE0ELNS_15FloatRoundStyleE2EfEENS1_15EpilogueDefaultEEEEEvvEEEEvNT_6ParamsE)
	.align		4
        /*000c*/ 	.word	index@(__assertfail)
	.align		4
        /*0010*/ 	.word	0x00000000
	.align		4
        /*0014*/ 	.word	0xfffffffe
	.align		4
        /*0018*/ 	.word	0x00000000
	.align		4
        /*001c*/ 	.word	0xfffffffd
	.align		4
        /*0020*/ 	.word	0x00000000
	.align		4
        /*0024*/ 	.word	0xfffffffc


//--------------------- .nv.constant4             --------------------------
	.section	.nv.constant4,"a",@progbits
	.align	8
	.align		8
.nv.constant4:
        /*0000*/ 	.dword	__assertfail
	.align		8
        /*0008*/ 	.dword	__unnamed_1
	.align		8
        /*0010*/ 	.dword	_ZN40_INTERNAL_ab0cfa90_4_k_cu_16c4ed2d_209984cuda3std3__45__cpo5beginE
	.align		8
        /*0018*/ 	.dword	_ZN40_INTERNAL_ab0cfa90_4_k_cu_16c4ed2d_209984cuda3std3__45__cpo3endE
	.align		8
        /*0020*/ 	.dword	_ZN40_INTERNAL_ab0cfa90_4_k_cu_16c4ed2d_209984cuda3std3__45__cpo6cbeginE
	.align		8
        /*0028*/ 	.dword	_ZN40_INTERNAL_ab0cfa90_4_k_cu_16c4ed2d_209984cuda3std3__45__cpo4cendE
	.align		8
        /*0030*/ 	.dword	_ZN40_INTERNAL_ab0cfa90_4_k_cu_16c4ed2d_209984cuda3std3__442_GLOBAL__N__ab0cfa90_4_k_cu_16c4ed2d_209986ignoreE
	.align		8
        /*0038*/ 	.dword	_ZN40_INTERNAL_ab0cfa90_4_k_cu_16c4ed2d_209984cuda3std3__419piecewise_constructE
	.align		8
        /*0040*/ 	.dword	_ZN40_INTERNAL_ab0cfa90_4_k_cu_16c4ed2d_209984cuda3std3__48in_placeE
	.align		8
        /*0048*/ 	.dword	_ZN40_INTERNAL_ab0cfa90_4_k_cu_16c4ed2d_209984cuda3std6ranges3__45__cpo4swapE
	.align		8
        /*0050*/ 	.dword	_ZN40_INTERNAL_ab0cfa90_4_k_cu_16c4ed2d_209984cuda3std6ranges3__45__cpo9iter_moveE
	.align		8
        /*0058*/ 	.dword	_ZN40_INTERNAL_ab0cfa90_4_k_cu_16c4ed2d_209984cute7productE
	.align		8
        /*0060*/ 	.dword	_ZN40_INTERNAL_ab0cfa90_4_k_cu_16c4ed2d_209984cute1_E
	.align		8
        /*0068*/ 	.dword	$str$22
	.align		8
        /*0070*/ 	.dword	$str$23


//--------------------- .text._ZN7cutlass13device_kernelINS_4gemm6kernel13GemmUniversalIN4cute5tupleIJiiiiEEENS1_10collective13CollectiveMmaINS1_34MainloopSm90TmaGmmaWarpSpecializedILi7ENS5_IJNS4_1CILi4EEENSA_ILi2EEENSA_ILi1EEEEEENS1_35KernelTmaWarpSpecializedCooperativeEEENS5_IJNSA_ILi128EEESH_NSA_ILi32EEEEEEfNS5_IJlSD_lEEEfSK_NS4_8TiledMMAINS4_8MMA_AtomIJNS4_4SM904GMMA30MMA_64x128x8_F32TF32TF32_SS_TNILNSO_7ScaleInE1ELSQ_1EEEEEENS4_6LayoutINS5_IJSC_SD_SD_EEENS5_IJSD_NSA_ILi0EEESV_EEEEENS5_IJNS4_10UnderscoreESY_SY_EEEEENS4_23SM90_TMA_LOAD_MULTICASTENS4_14ComposedLayoutINS4_7SwizzleILi3ELi4ELi3EEENS4_18smem_ptr_flag_bitsILi32EEENST_INS5_IJNSA_ILi8EEESI_EEENS5_IJSI_SD_EEEEEEEvNS4_8identityES11_S1B_vS1C_EENS_8epilogue10collective6detail29Sm90TmaWarpSpecializedAdapterINS1F_15DefaultEpilogueIfSK_SK_NS1E_6thread17LinearCombinationIfLi1EffLNS1J_9ScaleType4KindE0ELNS_15FloatRoundStyleE2EfEENS1_15EpilogueDefaultEEEEEvvEEEEvNT_6ParamsE --------------------------
	.section	.text._ZN7cutlass13device_kernelINS_4gemm6kernel13GemmUniversalIN4cute5tupleIJiiiiEEENS1_10collective13CollectiveMmaINS1_34MainloopSm90TmaGmmaWarpSpecializedILi7ENS5_IJNS4_1CILi4EEENSA_ILi2EEENSA_ILi1EEEEEENS1_35KernelTmaWarpSpecializedCooperativeEEENS5_IJNSA_ILi128EEESH_NSA_ILi32EEEEEEfNS5_IJlSD_lEEEfSK_NS4_8TiledMMAINS4_8MMA_AtomIJNS4_4SM904GMMA30MMA_64x128x8_F32TF32TF32_SS_TNILNSO_7ScaleInE1ELSQ_1EEEEEENS4_6LayoutINS5_IJSC_SD_SD_EEENS5_IJSD_NSA_ILi0EEESV_EEEEENS5_IJNS4_10UnderscoreESY_SY_EEEEENS4_23SM90_TMA_LOAD_MULTICASTENS4_14ComposedLayoutINS4_7SwizzleILi3ELi4ELi3EEENS4_18smem_ptr_flag_bitsILi32EEENST_INS5_IJNSA_ILi8EEESI_EEENS5_IJSI_SD_EEEEEEEvNS4_8identityES11_S1B_vS1C_EENS_8epilogue10collective6detail29Sm90TmaWarpSpecializedAdapterINS1F_15DefaultEpilogueIfSK_SK_NS1E_6thread17LinearCombinationIfLi1EffLNS1J_9ScaleType4KindE0ELNS_15FloatRoundStyleE2EfEENS1_15EpilogueDefaultEEEEEvvEEEEvNT_6ParamsE,"ax",@progbits
	.align	128
.text._ZN7cutlass13device_kernelINS_4gemm6kernel13GemmUniversalIN4cute5tupleIJiiiiEEENS1_10collective13CollectiveMmaINS1_34MainloopSm90TmaGmmaWarpSpecializedILi7ENS5_IJNS4_1CILi4EEENSA_ILi2EEENSA_ILi1EEEEEENS1_35KernelTmaWarpSpecializedCooperativeEEENS5_IJNSA_ILi128EEESH_NSA_ILi32EEEEEEfNS5_IJlSD_lEEEfSK_NS4_8TiledMMAINS4_8MMA_AtomIJNS4_4SM904GMMA30MMA_64x128x8_F32TF32TF32_SS_TNILNSO_7ScaleInE1ELSQ_1EEEEEENS4_6LayoutINS5_IJSC_SD_SD_EEENS5_IJSD_NSA_ILi0EEESV_EEEEENS5_IJNS4_10UnderscoreESY_SY_EEEEENS4_23SM90_TMA_LOAD_MULTICASTENS4_14ComposedLayoutINS4_7SwizzleILi3ELi4ELi3EEENS4_18smem_ptr_flag_bitsILi32EEENST_INS5_IJNSA_ILi8EEESI_EEENS5_IJSI_SD_EEEEEEEvNS4_8identityES11_S1B_vS1C_EENS_8epilogue10collective6detail29Sm90TmaWarpSpecializedAdapterINS1F_15DefaultEpilogueIfSK_SK_NS1E_6thread17LinearCombinationIfLi1EffLNS1J_9ScaleType4KindE0ELNS_15FloatRoundStyleE2EfEENS1_15EpilogueDefaultEEEEEvvEEEEvNT_6ParamsE:
        .type           _ZN7cutlass13device_kernelINS_4gemm6kernel13GemmUniversalIN4cute5tupleIJiiiiEEENS1_10collective13CollectiveMmaINS1_34MainloopSm90TmaGmmaWarpSpecializedILi7ENS5_IJNS4_1CILi4EEENSA_ILi2EEENSA_ILi1EEEEEENS1_35KernelTmaWarpSpecializedCooperativeEEENS5_IJNSA_ILi128EEESH_NSA_ILi32EEEEEEfNS5_IJlSD_lEEEfSK_NS4_8TiledMMAINS4_8MMA_AtomIJNS4_4SM904GMMA30MMA_64x128x8_F32TF32TF32_SS_TNILNSO_7ScaleInE1ELSQ_1EEEEEENS4_6LayoutINS5_IJSC_SD_SD_EEENS5_IJSD_NSA_ILi0EEESV_EEEEENS5_IJNS4_10UnderscoreESY_SY_EEEEENS4_23SM90_TMA_LOAD_MULTICASTENS4_14ComposedLayoutINS4_7SwizzleILi3ELi4ELi3EEENS4_18smem_ptr_flag_bitsILi32EEENST_INS5_IJNSA_ILi8EEESI_EEENS5_IJSI_SD_EEEEEEEvNS4_8identityES11_S1B_vS1C_EENS_8epilogue10collective6detail29Sm90TmaWarpSpecializedAdapterINS1F_15DefaultEpilogueIfSK_SK_NS1E_6thread17LinearCombinationIfLi1EffLNS1J_9ScaleType4KindE0ELNS_15FloatRoundStyleE2EfEENS1_15EpilogueDefaultEEEEEvvEEEEvNT_6ParamsE,@function
        .size           _ZN7cutlass13device_kernelINS_4gemm6kernel13GemmUniversalIN4cute5tupleIJiiiiEEENS1_10collective13CollectiveMmaINS1_34MainloopSm90TmaGmmaWarpSpecializedILi7ENS5_IJNS4_1CILi4EEENSA_ILi2EEENSA_ILi1EEEEEENS1_35KernelTmaWarpSpecializedCooperativeEEENS5_IJNSA_ILi128EEESH_NSA_ILi32EEEEEEfNS5_IJlSD_lEEEfSK_NS4_8TiledMMAINS4_8MMA_AtomIJNS4_4SM904GMMA30MMA_64x128x8_F32TF32TF32_SS_TNILNSO_7ScaleInE1ELSQ_1EEEEEENS4_6LayoutINS5_IJSC_SD_SD_EEENS5_IJSD_NSA_ILi0EEESV_EEEEENS5_IJNS4_10UnderscoreESY_SY_EEEEENS4_23SM90_TMA_LOAD_MULTICASTENS4_14ComposedLayoutINS4_7SwizzleILi3ELi4ELi3EEENS4_18smem_ptr_flag_bitsILi32EEENST_INS5_IJNSA_ILi8EEESI_EEENS5_IJSI_SD_EEEEEEEvNS4_8identityES11_S1B_vS1C_EENS_8epilogue10collective6detail29Sm90TmaWarpSpecializedAdapterINS1F_15DefaultEpilogueIfSK_SK_NS1E_6thread17LinearCombinationIfLi1EffLNS1J_9ScaleType4KindE0ELNS_15FloatRoundStyleE2EfEENS1_15EpilogueDefaultEEEEEvvEEEEvNT_6ParamsE,(.L_x_205 - _ZN7cutlass13device_kernelINS_4gemm6kernel13GemmUniversalIN4cute5tupleIJiiiiEEENS1_10collective13CollectiveMmaINS1_34MainloopSm90TmaGmmaWarpSpecializedILi7ENS5_IJNS4_1CILi4EEENSA_ILi2EEENSA_ILi1EEEEEENS1_35KernelTmaWarpSpecializedCooperativeEEENS5_IJNSA_ILi128EEESH_NSA_ILi32EEEEEEfNS5_IJlSD_lEEEfSK_NS4_8TiledMMAINS4_8MMA_AtomIJNS4_4SM904GMMA30MMA_64x128x8_F32TF32TF32_SS_TNILNSO_7ScaleInE1ELSQ_1EEEEEENS4_6LayoutINS5_IJSC_SD_SD_EEENS5_IJSD_NSA_ILi0EEESV_EEEEENS5_IJNS4_10UnderscoreESY_SY_EEEEENS4_23SM90_TMA_LOAD_MULTICASTENS4_14ComposedLayoutINS4_7SwizzleILi3ELi4ELi3EEENS4_18smem_ptr_flag_bitsILi32EEENST_INS5_IJNSA_ILi8EEESI_EEENS5_IJSI_SD_EEEEEEEvNS4_8identityES11_S1B_vS1C_EENS_8epilogue10collective6detail29Sm90TmaWarpSpecializedAdapterINS1F_15DefaultEpilogueIfSK_SK_NS1E_6thread17LinearCombinationIfLi1EffLNS1J_9ScaleType4KindE0ELNS_15FloatRoundStyleE2EfEENS1_15EpilogueDefaultEEEEEvvEEEEvNT_6ParamsE)
        .other          _ZN7cutlass13device_kernelINS_4gemm6kernel13GemmUniversalIN4cute5tupleIJiiiiEEENS1_10collective13CollectiveMmaINS1_34MainloopSm90TmaGmmaWarpSpecializedILi7ENS5_IJNS4_1CILi4EEENSA_ILi2EEENSA_ILi1EEEEEENS1_35KernelTmaWarpSpecializedCooperativeEEENS5_IJNSA_ILi128EEESH_NSA_ILi32EEEEEEfNS5_IJlSD_lEEEfSK_NS4_8TiledMMAINS4_8MMA_AtomIJNS4_4SM904GMMA30MMA_64x128x8_F32TF32TF32_SS_TNILNSO_7ScaleInE1ELSQ_1EEEEEENS4_6LayoutINS5_IJSC_SD_SD_EEENS5_IJSD_NSA_ILi0EEESV_EEEEENS5_IJNS4_10UnderscoreESY_SY_EEEEENS4_23SM90_TMA_LOAD_MULTICASTENS4_14ComposedLayoutINS4_7SwizzleILi3ELi4ELi3EEENS4_18smem_ptr_flag_bitsILi32EEENST_INS5_IJNSA_ILi8EEESI_EEENS5_IJSI_SD_EEEEEEEvNS4_8identityES11_S1B_vS1C_EENS_8epilogue10collective6detail29Sm90TmaWarpSpecializedAdapterINS1F_15DefaultEpilogueIfSK_SK_NS1E_6thread17LinearCombinationIfLi1EffLNS1J_9ScaleType4KindE0ELNS_15FloatRoundStyleE2EfEENS1_15EpilogueDefaultEEEEEvvEEEEvNT_6ParamsE,@"STO_CUDA_ENTRY STV_DEFAULT"
_ZN7cutlass13device_kernelINS_4gemm6kernel13GemmUniversalIN4cute5tupleIJiiiiEEENS1_10collective13CollectiveMmaINS1_34MainloopSm90TmaGmmaWarpSpecializedILi7ENS5_IJNS4_1CILi4EEENSA_ILi2EEENSA_ILi1EEEEEENS1_35KernelTmaWarpSpecializedCooperativeEEENS5_IJNSA_ILi128EEESH_NSA_ILi32EEEEEEfNS5_IJlSD_lEEEfSK_NS4_8TiledMMAINS4_8MMA_AtomIJNS4_4SM904GMMA30MMA_64x128x8_F32TF32TF32_SS_TNILNSO_7ScaleInE1ELSQ_1EEEEEENS4_6LayoutINS5_IJSC_SD_SD_EEENS5_IJSD_NSA_ILi0EEESV_EEEEENS5_IJNS4_10UnderscoreESY_SY_EEEEENS4_23SM90_TMA_LOAD_MULTICASTENS4_14ComposedLayoutINS4_7SwizzleILi3ELi4ELi3EEENS4_18smem_ptr_flag_bitsILi32EEENST_INS5_IJNSA_ILi8EEESI_EEENS5_IJSI_SD_EEEEEEEvNS4_8identityES11_S1B_vS1C_EENS_8epilogue10collective6detail29Sm90TmaWarpSpecializedAdapterINS1F_15DefaultEpilogueIfSK_SK_NS1E_6thread17LinearCombinationIfLi1EffLNS1J_9ScaleType4KindE0ELNS_15FloatRoundStyleE2EfEENS1_15EpilogueDefaultEEEEEvvEEEEvNT_6ParamsE:
[----:B------:R-:W0:Y:S01]  /*0000*/  LDC R1, c[0x0][0x28] ;  /* 0x00000a00ff017b82 */ /* 0x000e220000000800 */
[----:B------:R-:W1:Y:S01]  /*0010*/  S2R R95, SR_TID.X ;  /* 0x00000000005f7919 */ /* 0x000e620000002100 */
[----:B------:R-:W-:Y:S01]  /*0020*/  ELECT P0, URZ, PT ;  /* 0x00000000003f782f */ /* 0x000fe20003800000 */
[----:B------:R-:W-:Y:S01]  /*0030*/  BSSY B0, `(.L_x_0) ;  /* 0x000000f000007945 */ /* 0x000fe20003800000 */
[--C-:B-1----:R-:W-:Y:S02]  /*0040*/  SHF.R.U32.HI R0, RZ, 0x5, R95.reuse ;  /* 0x00000005ff007819 */ /* 0x102fe4000001165f */
[----:B------:R-:W-:-:S03]  /*0050*/  SHF.R.U32.HI R7, RZ, 0x7, R95 ;  /* 0x00000007ff077819 */ /* 0x000fc6000001165f */
[----:B------:R-:W1:Y:S04]  /*0060*/  SHFL.IDX PT, R3, R0, RZ, 0x1f ;  /* 0x00001fff00037589 */ /* 0x000e6800000e0000 */
[----:B------:R2:W3:Y:S01]  /*0070*/  SHFL.IDX PT, R2, R7, RZ, 0x1f ;  /* 0x00001fff07027589 */ /* 0x0004e200000e0000 */
[----:B-1----:R-:W-:-:S13]  /*0080*/  ISETP.NE.OR P0, PT, R3, RZ, !P0 ;  /* 0x000000ff0300720c */ /* 0x002fda0004705670 */
[----:B0-23--:R-:W-:Y:S05]  /*0090*/  @P0 BRA `(.L_x_1) ;  /* 0x0000000000200947 */ /* 0x00dfea0003800000 */
[----:B------:R-:W-:Y:S02]  /*00a0*/  ULDC.64 UR4, c[0x0][0x198] ;  /* 0x0000660000047ab9 */ /* 0x000fe40000000a00 */
[----:B------:R-:W-:Y:S02]  /*00b0*/  UIADD3 UR6, UP0, UR4, 0xf0, URZ ;  /* 0x000000f004067890 */ /* 0x000fe4000ff1e03f */
[----:B------:R-:W-:Y:S02]  /*00c0*/  UIADD3 UR4, UP1, UR4, 0x1f0, URZ ;  /* 0x000001f004047890 */ /* 0x000fe4000ff3e03f */
[----:B------:R-:W-:Y:S02]  /*00d0*/  UIADD3.X UR7, URZ, UR5, URZ, UP0, !UPT ;  /* 0x000000053f077290 */ /* 0x000fe400087fe43f */
[----:B------:R-:W-:-:S07]  /*00e0*/  UIADD3.X UR5, URZ, UR5, URZ, UP1, !UPT ;  /* 0x000000053f057290 */ /* 0x000fce0008ffe43f */
[----:B------:R0:W-:Y:S02]  /*00f0*/  UTMACCTL.PF [UR6] ;  /* 0x00000000060079b9 */ /* 0x0001e40008040000 */
[----:B------:R0:W-:Y:S02]  /*0100*/  UTMACCTL.PF [UR4] ;  /* 0x00000000040079b9 */ /* 0x0001e40008040000 */
[----:B0-----:R-:W-:Y:S01]  /*0110*/  NOP ;  /* 0x0000000000007918 */ /* 0x001fe20000000000 */
.L_x_1:
[----:B------:R-:W-:Y:S05]  /*0120*/  BSYNC B0 ;  /* 0x0000000000007941 */ /* 0x000fea0003800000 */
.L_x_0:
[----:B------:R-:W0:Y:S01]  /*0130*/  SHFL.IDX PT, R5, R0, RZ, 0x1f ;  /* 0x00001fff00057589 */ /* 0x000e2200000e0000 */
[----:B------:R-:W-:-:S04]  /*0140*/  SHF.R.S32.HI R4, RZ, 0x1f, R95 ;  /* 0x0000001fff047819 */ /* 0x000fc8000001145f */
[----:B------:R-:W-:Y:S02]  /*0150*/  LEA.HI R4, R4, R95, RZ, 0x7 ;  /* 0x0000005f04047211 */ /* 0x000fe400078f38ff */
[----:B0-----:R-:W-:-:S13]  /*0160*/  ISETP.NE.AND P0, PT, R5, RZ, PT ;  /* 0x000000ff0500720c */ /* 0x001fda0003f05270 */
[----:B------:R-:W-:Y:S05]  /*0170*/  @P0 BRA `(.L_x_2) ;  /* 0x0000000000700947 */ /* 0x000fea0003800000 */
[----:B------:R-:W0:Y:S01]  /*0180*/  S2UR UR8, SR_CgaCtaId ;  /* 0x00000000000879c3 */ /* 0x000e220000008800 */
[----:B------:R-:W-:Y:S01]  /*0190*/  UMOV UR4, 0x400 ;  /* 0x0000040000047882 */ /* 0x000fe20000000000 */
[----:B------:R-:W-:Y:S01]  /*01a0*/  UMOV UR5, 0x1 ;  /* 0x0000000100057882 */ /* 0x000fe20000000000 */
[----:B------:R-:W-:Y:S01]  /*01b0*/  UMOV UR6, 0xa ;  /* 0x0000000a00067882 */ /* 0x000fe20000000000 */
[----:B------:R-:W-:Y:S01]  /*01c0*/  ELECT P0, URZ, PT ;  /* 0x00000000003f782f */ /* 0x000fe20003800000 */
[----:B------:R-:W-:-:S04]  /*01d0*/  UIADD3 UR6, -UR6, 0x100000, URZ ;  /* 0x0010000006067890 */ /* 0x000fc8000fffe13f */
[----:B------:R-:W-:Y:S02]  /*01e0*/  USHF.L.U32 UR7, UR6, 0xb, URZ ;  /* 0x0000000b06077899 */ /* 0x000fe4000800063f */
[----:B------:R-:W-:Y:S02]  /*01f0*/  USHF.L.U32 UR6, UR6, 0x1, URZ ;  /* 0x0000000106067899 */ /* 0x000fe4000800063f */
[----:B0-----:R-:W-:Y:S02]  /*0200*/  ULEA UR8, UR8, UR4, 0x18 ;  /* 0x0000000408087291 */ /* 0x001fe4000f8ec03f */
[----:B------:R-:W-:-:S04]  /*0210*/  UIADD3 UR4, -UR5, 0x100000, URZ ;  /* 0x0010000005047890 */ /* 0x000fc8000fffe13f */
[----:B------:R-:W-:Y:S02]  /*0220*/  USHF.L.U32 UR5, UR4, 0xb, URZ ;  /* 0x0000000b04057899 */ /* 0x000fe4000800063f */
[----:B------:R-:W-:Y:S01]  /*0230*/  USHF.L.U32 UR4, UR4, 0x1, URZ ;  /* 0x0000000104047899 */ /* 0x000fe2000800063f */
[----:B------:R-:W0:Y:S11]  /*0240*/  FENCE.VIEW.ASYNC.S ;  /* 0x00000000000073c6 */ /* 0x000e360000000000 */
[----:B0-----:R0:W1:Y:S01]  /*0250*/  SYNCS.EXCH.64 URZ, [UR8], UR4 ;  /* 0x00000004083f75b2 */ /* 0x0010620008000100 */
[----:B------:R0:W2:Y:S01]  /*0260*/  SYNCS.EXCH.64 URZ, [UR8+0x38], UR6 ;  /* 0x00003806083f75b2 */ /* 0x0000a20008000100 */
[----:B------:R0:W3:Y:S01]  /*0270*/  SYNCS.EXCH.64 URZ, [UR8+0x8], UR4 ;  /* 0x00000804083f75b2 */ /* 0x0000e20008000100 */
[----:B------:R0:W4:Y:S01]  /*0280*/  SYNCS.EXCH.64 URZ, [UR8+0x40], UR6 ;  /* 0x00004006083f75b2 */ /* 0x0001220008000100 */
[----:B------:R0:W0:Y:S01]  /*0290*/  SYNCS.EXCH.64 URZ, [UR8+0x10], UR4 ;  /* 0x00001004083f75b2 */ /* 0x0000220008000100 */
        /* <DEDUP_REMOVED lines=9> */
[----:B------:R-:W-:Y:S01]  /*0330*/  NOP ;  /* 0x0000000000007918 */ /* 0x000fe20000000000 */
.L_x_2:
[----:B0-----:R-:W0:Y:S01]  /*0340*/  S2UR UR8, SR_CTAID.X ;  /* 0x00000000000879c3 */ /* 0x001e220000002500 */
[----:B------:R-:W-:Y:S01]  /*0350*/  LOP3.LUT R4, R4, 0xffffff80, RZ, 0xc0, !PT ;  /* 0xffffff8004047812 */ /* 0x000fe200078ec0ff */
[----:B------:R-:W5:Y:S01]  /*0360*/  SHFL.IDX PT, R0, R0, RZ, 0x1f ;  /* 0x00001fff00007589 */ /* 0x000f6200000e0000 */
[----:B------:R-:W-:Y:S01]  /*0370*/  SHF.R.S32.HI R10, RZ, 0x1f, R5 ;  /* 0x0000001fff0a7819 */ /* 0x000fe20000011405 */
[----:B------:R-:W-:Y:S01]  /*0380*/  ULDC UR4, c[0x0][0x150] ;  /* 0x0000540000047ab9 */ /* 0x000fe20000000800 */
[----:B------:R-:W-:Y:S01]  /*0390*/  ELECT P0, URZ, PT ;  /* 0x00000000003f782f */ /* 0x000fe20003800000 */
[----:B------:R-:W-:Y:S01]  /*03a0*/  IMAD.IADD R8, R95, 0x1, -R4 ;  /* 0x000000015f087824 */ /* 0x000fe200078e0a04 */
[----:B------:R-:W-:Y:S01]  /*03b0*/  LEA.HI R10, R10, R5, RZ, 0x2 ;  /* 0x000000050a0a7211 */ /* 0x000fe200078f10ff */
[----:B------:R-:W1:Y:S01]  /*03c0*/  S2R R4, SR_CTAID.Y ;  /* 0x0000000000047919 */ /* 0x000e620000002600 */
[----:B------:R-:W2:Y:S01]  /*03d0*/  LDC R12, c[0x0][0x144] ;  /* 0x00005100ff0c7b82 */ /* 0x000ea20000000800 */
[----:B------:R-:W-:Y:S01]  /*03e0*/  NOP ;  /* 0x0000000000007918 */ /* 0x000fe20000000000 */
[----:B------:R-:W-:Y:S01]  /*03f0*/  SHF.R.S32.HI R9, RZ, 0x1f, R8 ;  /* 0x0000001fff097819 */ /* 0x000fe20000011408 */
[----:B------:R-:W-:Y:S01]  /*0400*/  NOP ;  /* 0x0000000000007918 */ /* 0x000fe20000000000 */
[----:B------:R-:W-:Y:S01]  /*0410*/  LOP3.LUT R10, R10, 0x3ffffffc, RZ, 0xc0, !PT ;  /* 0x3ffffffc0a0a7812 */ /* 0x000fe200078ec0ff */
[----:B------:R-:W-:Y:S01]  /*0420*/  IMAD.MOV.U32 R22, RZ, RZ, 0x1 ;  /* 0x00000001ff167424 */ /* 0x000fe200078e00ff */
[----:B------:R-:W-:-:S02]  /*0430*/  LEA.HI R9, R9, R8, RZ, 0x3 ;  /* 0x0000000809097211 */ /* 0x000fc400078f18ff */
[----:B------:R-:W3:Y:S01]  /*0440*/  LDC R13, c[0x0][0x140] ;  /* 0x00005000ff0d7b82 */ /* 0x000ee20000000800 */
[----:B------:R-:W-:Y:S01]  /*0450*/  IMAD.IADD R10, R5, 0x1, -R10 ;  /* 0x00000001050a7824 */ /* 0x000fe200078e0a0a */
[--C-:B------:R-:W-:Y:S02]  /*0460*/  SHF.R.S32.HI R6, RZ, 0x3, R9.reuse ;  /* 0x00000003ff067819 */ /* 0x100fe40000011409 */
[----:B------:R-:W-:Y:S02]  /*0470*/  SHF.R.S32.HI R9, RZ, 0x1f, R9 ;  /* 0x0000001fff097819 */ /* 0x000fe40000011409 */
[----:B------:R-:W-:Y:S02]  /*0480*/  ISETP.NE.AND P3, PT, R2, RZ, PT ;  /* 0x000000ff0200720c */ /* 0x000fe40003f65270 */
[----:B0-----:R-:W-:Y:S02]  /*0490*/  I2FP.F32.U32 R11, UR8 ;  /* 0x00000008000b7c45 */ /* 0x001fe40008201000 */
[----:B------:R-:W-:-:S02]  /*04a0*/  LEA.HI R9, R9, R6, RZ, 0x2 ;  /* 0x0000000609097211 */ /* 0x000fc400078f10ff */
[----:B-----5:R-:W-:Y:S01]  /*04b0*/  ISETP.NE.OR P0, PT, R0, RZ, !P0 ;  /* 0x000000ff0000720c */ /* 0x020fe20004705670 */
[----:B------:R-:W-:Y:S01]  /*04c0*/  FMUL R11, R11, UR4 ;  /* 0x000000040b0b7c20 */ /* 0x000fe20008400000 */
[----:B------:R-:W-:Y:S01]  /*04d0*/  LOP3.LUT R9, R9, 0xfffffffc, RZ, 0xc0, !PT ;  /* 0xfffffffc09097812 */ /* 0x000fe200078ec0ff */
[----:B------:R-:W-:Y:S01]  /*04e0*/  ULDC UR4, c[0x0][0x154] ;  /* 0x0000550000047ab9 */ /* 0x000fe20000000800 */
[----:B------:R-:W-:-:S03]  /*04f0*/  SHF.R.S32.HI R0, RZ, 0x1f, R3 ;  /* 0x0000001fff007819 */ /* 0x000fc60000011403 */
[----:B------:R-:W0:Y:S01]  /*0500*/  F2I.U32.TRUNC.NTZ R11, R11 ;  /* 0x0000000b000b7305 */ /* 0x000e22000020f000 */
[----:B------:R-:W-:Y:S01]  /*0510*/  IMAD.IADD R9, R6, 0x1, -R9 ;  /* 0x0000000106097824 */ /* 0x000fe200078e0a09 */
[----:B------:R-:W-:-:S03]  /*0520*/  LEA.HI R0, R0, R3, RZ, 0x2 ;  /* 0x0000000300007211 */ /* 0x000fc600078f10ff */
[----:B------:R-:W-:Y:S01]  /*0530*/  IMAD R10, R10, 0x4, R9 ;  /* 0x000000040a0a7824 */ /* 0x000fe200078e0209 */
[----:B------:R-:W-:Y:S01]  /*0540*/  VOTEU.ALL UP0, P0 ;  /* 0x00000000003f7886 */ /* 0x000fe20000000000 */
[----:B------:R-:W-:Y:S01]  /*0550*/  LOP3.LUT R0, R0, 0xfffffffc, RZ, 0xc0, !PT ;  /* 0xfffffffc00007812 */ /* 0x000fe200078ec0ff */
[----:B------:R-:W-:Y:S01]  /*0560*/  VOTEU.ALL UP1, P0 ;  /* 0x00000000003f7886 */ /* 0x000fe20000020000 */
[C---:B------:R-:W-:Y:S01]  /*0570*/  IMAD.SHL.U32 R19, R10.reuse, 0x4, RZ ;  /* 0x000000040a137824 */ /* 0x040fe200078e00ff */
[----:B------:R-:W-:Y:S01]  /*0580*/  SHF.R.S32.HI R9, RZ, 0x1f, R10 ;  /* 0x0000001fff097819 */ /* 0x000fe2000001140a */
[----:B------:R-:W5:Y:S01]  /*0590*/  @!UP0 S2UR UR7, SR_CgaCtaId ;  /* 0x00000000000789c3 */ /* 0x000f620000008800 */
[----:B------:R-:W-:Y:S01]  /*05a0*/  IMAD.IADD R3, R3, 0x1, -R0 ;  /* 0x0000000103037824 */ /* 0x000fe200078e0a00 */
[----:B------:R-:W-:Y:S01]  /*05b0*/  @!UP0 UMOV UR6, 0x400 ;  /* 0x0000040000068882 */ /* 0x000fe20000000000 */
[----:B------:R-:W-:Y:S01]  /*05c0*/  LEA.HI R9, R9, R10, RZ, 0x2 ;  /* 0x0000000a09097211 */ /* 0x000fe200078f10ff */
[----:B0-----:R-:W-:Y:S01]  /*05d0*/  IMAD.MOV R15, RZ, RZ, -R11 ;  /* 0x000000ffff0f7224 */ /* 0x001fe200078e0a0b */
[----:B------:R-:W-:-:S02]  /*05e0*/  LOP3.LUT R19, R10, 0xc, R19, 0x78, !PT ;  /* 0x0000000c0a137812 */ /* 0x000fc400078e7813 */
[----:B------:R-:W-:Y:S01]  /*05f0*/  LOP3.LUT R11, R9, 0xfffffffc, RZ, 0xc0, !PT ;  /* 0xfffffffc090b7812 */ /* 0x000fe200078ec0ff */
[----:B--2---:R-:W-:Y:S01]  /*0600*/  IMAD R6, R12, R15, UR8 ;  /* 0x000000080c067e24 */ /* 0x004fe2000f8e020f */
[----:B-1----:R-:W-:Y:S01]  /*0610*/  I2FP.F32.U32 R12, R4 ;  /* 0x00000004000c7245 */ /* 0x002fe20000201000 */
[----:B------:R-:W0:Y:S01]  /*0620*/  LDC R9, c[0x0][0x148] ;  /* 0x00005200ff097b82 */ /* 0x000e220000000800 */
[----:B------:R-:W-:Y:S01]  /*0630*/  ISETP.NE.AND P1, PT, R3, 0x3, PT ;  /* 0x000000030300780c */ /* 0x000fe20003f25270 */
[----:B------:R-:W-:Y:S01]  /*0640*/  IMAD.IADD R11, R10, 0x1, -R11 ;  /* 0x000000010a0b7824 */ /* 0x000fe200078e0a0b */
[----:B---3--:R-:W-:Y:S01]  /*0650*/  ISETP.EQ.U32.AND P2, PT, R13, 0x1, PT ;  /* 0x000000010d00780c */ /* 0x008fe20003f42070 */
[----:B------:R-:W-:Y:S01]  /*0660*/  FMUL R12, R12, UR4 ;  /* 0x000000040c0c7c20 */ /* 0x000fe20008400000 */
[----:B------:R-:W-:Y:S01]  /*0670*/  UMOV UR4, 0x20 ;  /* 0x0000002000047882 */ /* 0x000fe20000000000 */
[----:B------:R-:W-:Y:S01]  /*0680*/  ISETP.EQ.OR P1, PT, R3, RZ, !P1 ;  /* 0x000000ff0300720c */ /* 0x000fe20004f22670 */
[----:B------:R-:W-:-:S04]  /*0690*/  @!UP0 UIADD3 UR4, -UR4, 0x100000, URZ ;  /* 0x0010000004048890 */ /* 0x000fc8000fffe13f */
[----:B------:R-:W-:Y:S02]  /*06a0*/  @!UP0 USHF.L.U32 UR5, UR4, 0xb, URZ ;  /* 0x0000000b04058899 */ /* 0x000fe4000800063f */
[----:B------:R-:W-:Y:S01]  /*06b0*/  @!UP0 USHF.L.U32 UR4, UR4, 0x1, URZ ;  /* 0x0000000104048899 */ /* 0x000fe2000800063f */
[----:B------:R-:W-:Y:S01]  /*06c0*/  ISETP.NE.AND P4, PT, R11, R6, PT ;  /* 0x000000060b00720c */ /* 0x000fe20003f85270 */
[----:B------:R-:W1:Y:S01]  /*06d0*/  F2I.U32.TRUNC.NTZ R12, R12 ;  /* 0x0000000c000c7305 */ /* 0x000e62000020f000 */
[----:B------:R-:W-:Y:S01]  /*06e0*/  ISETP.EQ.AND P1, PT, R2, RZ, P1 ;  /* 0x000000ff0200720c */ /* 0x000fe20000f22270 */
[----:B-----5:R-:W-:-:S03]  /*06f0*/  @!UP0 ULEA UR6, UR7, UR6, 0x18 ;  /* 0x0000000607068291 */ /* 0x020fc6000f8ec03f */
[----:B------:R-:W-:Y:S01]  /*0700*/  SEL R18, RZ, 0x1, !P1 ;  /* 0x00000001ff127807 */ /* 0x000fe20004800000 */
[----:B------:R-:W-:Y:S01]  /*0710*/  VOTEU.ALL UP0, P0 ;  /* 0x00000000003f7886 */ /* 0x000fe20000000000 */
[----:B------:R-:W-:Y:S01]  /*0720*/  LOP3.LUT P0, RZ, R8, 0x7, RZ, 0xc0, !PT ;  /* 0x0000000708ff7812 */ /* 0x000fe2000780c0ff */
[----:B------:R-:W-:-:S04]  /*0730*/  VIADD R8, R2, 0xffffffff ;  /* 0xffffffff02087836 */ /* 0x000fc80000000000 */
[----:B------:R-:W-:Y:S02]  /*0740*/  @P4 SHF.R.S32.HI R0, RZ, 0x1f, R19 ;  /* 0x0000001fff004819 */ /* 0x000fe40000011413 */
[----:B------:R-:W-:Y:S01]  /*0750*/  ISETP.LT.U32.AND P0, PT, R19, 0x8, !P0 ;  /* 0x000000081300780c */ /* 0x000fe20004701070 */
[----:B-1----:R-:W-:Y:S01]  /*0760*/  IMAD.MOV R23, RZ, RZ, -R12 ;  /* 0x000000ffff177224 */ /* 0x002fe200078e0a0c */
[----:B------:R-:W-:Y:S01]  /*0770*/  @P4 LEA.HI R0, R0, R19, RZ, 0x2 ;  /* 0x0000001300004211 */ /* 0x000fe200078f10ff */
[----:B------:R-:W1:Y:S02]  /*0780*/  FENCE.VIEW.ASYNC.S ;  /* 0x00000000000073c6 */ /* 0x000e640000000000 */
[----:B-1----:R1:W2:Y:S01]  /*0790*/  @!UP0 SYNCS.EXCH.64 URZ, [UR6+0x80], UR4 ;  /* 0x00008004063f85b2 */ /* 0x0022a20008000100 */
[----:B------:R-:W-:Y:S01]  /*07a0*/  ISETP.GE.U32.AND P6, PT, R8, 0x2, PT ;  /* 0x000000020800780c */ /* 0x000fe20003fc6070 */
[----:B0-----:R-:W-:Y:S01]  /*07b0*/  IMAD R11, R9, R23, R4 ;  /* 0x00000017090b7224 */ /* 0x001fe200078e0204 */
[----:B------:R-:W-:-:S02]  /*07c0*/  @P4 SHF.R.S32.HI R0, RZ, 0x2, R0 ;  /* 0x00000002ff004819 */ /* 0x000fc40000011400 */
[----:B------:R-:W-:Y:S02]  /*07d0*/  SEL R18, R18, 0x2, P6 ;  /* 0x0000000212127807 */ /* 0x000fe40003000000 */
[----:B------:R-:W-:Y:S02]  /*07e0*/  @P4 ISETP.NE.AND P5, PT, R0, R11, PT ;  /* 0x0000000b0000420c */ /* 0x000fe40003fa5270 */
[----:B------:R-:W-:Y:S02]  /*07f0*/  SEL R11, RZ, 0x1, !P0 ;  /* 0x00000001ff0b7807 */ /* 0x000fe40004000000 */
[----:B------:R-:W-:Y:S02]  /*0800*/  @P4 SEL R22, RZ, 0x1, P5 ;  /* 0x00000001ff164807 */ /* 0x000fe40002800000 */
[----:B------:R-:W-:Y:S02]  /*0810*/  LOP3.LUT R0, R95, 0x7f, RZ, 0xc0, !PT ;  /* 0x0000007f5f007812 */ /* 0x000fe400078ec0ff */
[----:B------:R-:W-:Y:S01]  /*0820*/  LOP3.LUT R22, R22, R11, RZ, 0xc0, !PT ;  /* 0x0000000b16167212 */ /* 0x000fe200078ec0ff */
[----:B------:R1:W0:Y:S01]  /*0830*/  @!UP1 SYNCS.EXCH.64 URZ, [UR6+0x88], UR4 ;  /* 0x00008804063f95b2 */ /* 0x0002220008000100 */
[----:B------:R-:W-:Y:S01]  /*0840*/  NOP ;  /* 0x0000000000007918 */ /* 0x000fe20000000000 */
[----:B-12---:R-:W-:Y:S05]  /*0850*/  @!P2 BRA `(.L_x_3) ;  /* 0x000000000008a947 */ /* 0x006fea0003800000 */
[----:B0---4-:R-:W-:Y:S01]  /*0860*/  UCGABAR_ARV ;  /* 0x00000000000079c7 */ /* 0x011fe20008000000 */
[----:B------:R-:W-:Y:S05]  /*0870*/  BRA `(.L_x_4) ;  /* 0x0000000000047947 */ /* 0x000fea0003800000 */
.L_x_3:
[----:B0---4-:R-:W-:Y:S01]  /*0880*/  NOP ;  /* 0x0000000000007918 */ /* 0x011fe20000000000 */
.L_x_4:
[----:B------:R-:W0:Y:S01]  /*0890*/  LDC R2, c[0x0][0x65c] ;  /* 0x00019700ff027b82 */ /* 0x000e220000000800 */
[----:B------:R-:W-:Y:S02]  /*08a0*/  IMAD.U32 R10, RZ, RZ, UR8 ;  /* 0x00000008ff0a7e24 */ /* 0x000fe4000f8e00ff */
[----:B------:R-:W-:Y:S01]  /*08b0*/  IMAD.MOV.U32 R11, RZ, RZ, RZ ;  /* 0x000000ffff0b7224 */ /* 0x000fe200078e00ff */
[----:B0-----:R-:W-:-:S04]  /*08c0*/  ISETP.NE.AND P1, PT, R2, 0x1, PT ;  /* 0x000000010200780c */ /* 0x001fc80003f25270 */
[----:B------:R-:W-:-:S09]  /*08d0*/  P2R R5, PR, RZ, 0x2 ;  /* 0x00000002ff057803 */ /* 0x000fd20000000000 */
[----:B------:R-:W0:Y:S01]  /*08e0*/  @P1 LDC R17, c[0x0][0x10] ;  /* 0x00000400ff111b82 */ /* 0x000e220000000800 */
[----:B------:R-:W-:Y:S02]  /*08f0*/  @P1 IMAD.MOV.U32 R5, RZ, RZ, RZ ;  /* 0x000000ffff051224 */ /* 0x000fe400078e00ff */
[----:B------:R-:W-:-:S05]  /*0900*/  @P1 IMAD.MOV.U32 R15, RZ, RZ, RZ ;  /* 0x000000ffff0f1224 */ /* 0x000fca00078e00ff */
[----:B------:R-:W1:Y:S01]  /*0910*/  @!P1 LDC R13, c[0x0][0xc] ;  /* 0x00000300ff0d9b82 */ /* 0x000e620000000800 */
[----:B------:R-:W-:Y:S01]  /*0920*/  ULDC UR4, c[0x0][0xc] ;  /* 0x0000030000047ab9 */ /* 0x000fe20000000800 */
[----:B------:R-:W-:Y:S01]  /*0930*/  ULDC UR5, c[0x0][0x10] ;  /* 0x0000040000057ab9 */ /* 0x000fe20000000800 */
[----:B------:R-:W-:Y:S01]  /*0940*/  ULDC UR6, c[0x0][0x14] ;  /* 0x0000050000067ab9 */ /* 0x000fe20000000800 */
[----:B------:R-:W-:-:S04]  /*0950*/  UIMAD.WIDE.U32 UR4, UR4, UR5, URZ ;  /* 0x00000005040472a5 */ /* 0x000fc8000f8e003f */
[----:B------:R-:W-:Y:S02]  /*0960*/  UIMAD.WIDE.U32 UR36, UR4, UR6, URZ ;  /* 0x00000006042472a5 */ /* 0x000fe4000f8e003f */
[----:B------:R-:W-:-:S04]  /*0970*/  UIMAD UR42, UR5, UR6, URZ ;  /* 0x00000006052a72a4 */ /* 0x000fc8000f8e023f */
[----:B------:R-:W-:Y:S01]  /*0980*/  UIADD3 UR42, UR37, UR42, URZ ;  /* 0x0000002a252a7290 */ /* 0x000fe2000fffe03f */
[----:B0-----:R-:W-:-:S04]  /*0990*/  @P1 IMAD.WIDE.U32 R16, R17, UR8, R4 ;  /* 0x0000000811101c25 */ /* 0x001fc8000f8e0004 */
[----:B------:R-:W-:Y:S02]  /*09a0*/  @P1 IMAD.IADD R17, R17, 0x1, R15 ;  /* 0x0000000111111824 */ /* 0x000fe400078e020f */
[----:B-1----:R-:W-:-:S04]  /*09b0*/  @!P1 IMAD.WIDE.U32 R10, R4, R13, R10 ;  /* 0x0000000d040a9225 */ /* 0x002fc800078e000a */
[----:B------:R-:W-:Y:S02]  /*09c0*/  @!P1 IMAD.MOV.U32 R16, RZ, RZ, R10 ;  /* 0x000000ffff109224 */ /* 0x000fe400078e000a */
[----:B------:R-:W-:Y:S01]  /*09d0*/  @!P1 IMAD.MOV.U32 R17, RZ, RZ, R11 ;  /* 0x000000ffff119224 */ /* 0x000fe200078e000b */
[----:B------:R-:W-:Y:S06]  /*09e0*/  @!P2 BRA `(.L_x_5) ;  /* 0x00000000000ca947 */ /* 0x000fec0003800000 */
[----:B------:R-:W-:Y:S01]  /*09f0*/  UCGABAR_WAIT ;  /* 0x0000000000007dc7 */ /* 0x000fe20008000000 */
[----:B------:R-:W-:Y:S01]  /*0a00*/  CCTL.IVALL ;  /* 0x00000000ff00798f */ /* 0x000fe20002000000 */
[----:B------:R-:W-:Y:S05]  /*0a10*/  BRA `(.L_x_6) ;  /* 0x0000000000047947 */ /* 0x000fea0003800000 */
.L_x_5:
[----:B------:R-:W-:Y:S06]  /*0a20*/  BAR.SYNC.DEFER_BLOCKING 0x0 ;  /* 0x0000000000007b1d */ /* 0x000fec0000010000 */
.L_x_6:
[----:B------:R-:W-:Y:S05]  /*0a30*/  @!P3 BRA `(.L_x_7) ;  /* 0x0000005000acb947 */ /* 0x000fea0003800000 */
[----:B------:R-:W-:-:S13]  /*0a40*/  ISETP.GT.U32.AND P0, PT, R8, 0x1, PT ;  /* 0x000000010800780c */ /* 0x000fda0003f04070 */
[----:B------:R-:W-:Y:S05]  /*0a50*/  @P0 EXIT ;  /* 0x000000000000094d */ /* 0x000fea0003800000 */
[----:B------:R-:W-:Y:S01]  /*0a60*/  ULDC.64 UR4, c[0x0][0x650] ;  /* 0x0001940000047ab9 */ /* 0x000fe20000000a00 */
[----:B------:R-:W-:Y:S01]  /*0a70*/  PRMT R3, RZ, 0x7610, R3 ;  /* 0x00007610ff037816 */ /* 0x000fe20000000003 */
[----:B------:R-:W-:Y:S01]  /*0a80*/  IMAD.MOV.U32 R103, RZ, RZ, -0x1 ;  /* 0xffffffffff677424 */ /* 0x000fe200078e00ff */
[----:B------:R-:W-:Y:S01]  /*0a90*/  ISETP.GE.U32.AND P0, PT, R16, UR4, PT ;  /* 0x0000000410007c0c */ /* 0x000fe2000bf06070 */
[----:B------:R-:W-:Y:S02]  /*0aa0*/  IMAD.MOV.U32 R100, RZ, RZ, -0x1 ;  /* 0xffffffffff647424 */ /* 0x000fe400078e00ff */
[----:B------:R-:W-:Y:S01]  /*0ab0*/  IMAD.MOV.U32 R101, RZ, RZ, -0x1 ;  /* 0xffffffffff657424 */ /* 0x000fe200078e00ff */
[----:B------:R-:W-:-:S13]  /*0ac0*/  ISETP.GE.U32.AND.EX P0, PT, R17, UR5, PT, P0 ;  /* 0x0000000511007c0c */ /* 0x000fda000bf06100 */
[----:B------:R-:W-:Y:S05]  /*0ad0*/  @P0 BRA `(.L_x_8) ;  /* 0x0000000400280947 */ /* 0x000fea0003800000 */
[----:B------:R-:W0:Y:S01]  /*0ae0*/  LDC.64 R24, c[0x0][0x628] ;  /* 0x00018a00ff187b82 */ /* 0x000e220000000a00 */
[----:B------:R-:W-:Y:S02]  /*0af0*/  IMAD.MOV.U32 R10, RZ, RZ, R16 ;  /* 0x000000ffff0a7224 */ /* 0x000fe400078e0010 */
[----:B------:R-:W-:-:S05]  /*0b00*/  IMAD.MOV.U32 R11, RZ, RZ, R17 ;  /* 0x000000ffff0b7224 */ /* 0x000fca00078e0011 */
[----:B------:R-:W1:Y:S08]  /*0b10*/  LDC R8, c[0x0][0x630] ;  /* 0x00018c00ff087b82 */ /* 0x000e700000000800 */
[----:B------:R-:W2:Y:S01]  /*0b20*/  LDC.64 R26, c[0x0][0x620] ;  /* 0x00018800ff1a7b82 */ /* 0x000ea20000000a00 */
[----:B0-----:R-:W-:-:S04]  /*0b30*/  ISETP.NE.U32.AND P0, PT, R24, RZ, PT ;  /* 0x000000ff1800720c */ /* 0x001fc80003f05070 */
[----:B------:R-:W-:-:S13]  /*0b40*/  ISETP.NE.AND.EX P0, PT, R25, RZ, PT, P0 ;  /* 0x000000ff1900720c */ /* 0x000fda0003f05300 */
[----:B-12---:R-:W-:Y:S05]  /*0b50*/  @!P0 BRA `(.L_x_9) ;  /* 0x0000000000288947 */ /* 0x006fea0003800000 */
[----:B------:R-:W0:Y:S02]  /*0b60*/  LDC R3, c[0x0][0x634] ;  /* 0x00018d00ff037b82 */ /* 0x000e240000000800 */
[----:B0-----:R-:W-:-:S05]  /*0b70*/  IADD3 R3, P0, R16, R3, RZ ;  /* 0x0000000310037210 */ /* 0x001fca0007f1e0ff */
[----:B------:R-:W-:-:S04]  /*0b80*/  IMAD.X R21, RZ, RZ, R17, P0 ;  /* 0x000000ffff157224 */ /* 0x000fc800000e0611 */
[----:B------:R-:W-:-:S04]  /*0b90*/  IMAD.WIDE.U32 R10, R21, R24, RZ ;  /* 0x00000018150a7225 */ /* 0x000fc800078e00ff */
[----:B------:R-:W-:-:S04]  /*0ba0*/  IMAD.WIDE.U32 R12, P0, R3, R25, R10 ;  /* 0x00000019030c7225 */ /* 0x000fc8000780000a */
[----:B------:R-:W-:-:S04]  /*0bb0*/  IMAD.WIDE.U32 R10, R3, R24, RZ ;  /* 0x00000018030a7225 */ /* 0x000fc800078e00ff */
[----:B------:R-:W-:Y:S01]  /*0bc0*/  IMAD.X R15, RZ, RZ, RZ, P0 ;  /* 0x000000ffff0f7224 */ /* 0x000fe200000e06ff */
[----:B------:R-:W-:Y:S01]  /*0bd0*/  IADD3 RZ, P0, R11, R12, RZ ;  /* 0x0000000c0bff7210 */ /* 0x000fe20007f1e0ff */
[----:B------:R-:W-:-:S04]  /*0be0*/  IMAD.MOV.U32 R14, RZ, RZ, R13 ;  /* 0x000000ffff0e7224 */ /* 0x000fc800078e000d */
[----:B------:R-:W-:-:S08]  /*0bf0*/  IMAD.WIDE.U32.X R10, R21, R25, R14, P0 ;  /* 0x00000019150a7225 */ /* 0x000fd000000e040e */
.L_x_9:
[----:B------:R-:W0:Y:S01]  /*0c00*/  LDC.64 R30, c[0x0][0x640] ;  /* 0x00019000ff1e7b82 */ /* 0x000e220000000a00 */
[-CC-:B------:R-:W-:Y:S01]  /*0c10*/  SHF.R.U64 R101, R10, R8.reuse, R11.reuse ;  /* 0x000000080a657219 */ /* 0x180fe2000000120b */
[----:B------:R-:W-:Y:S01]  /*0c20*/  IMAD R29, R9, R23, R4 ;  /* 0x00000017091d7224 */ /* 0x000fe200078e0204 */
[----:B------:R-:W-:Y:S01]  /*0c30*/  SHF.R.U32.HI R3, RZ, R8, R11 ;  /* 0x00000008ff037219 */ /* 0x000fe2000001160b */
[----:B------:R-:W-:Y:S01]  /*0c40*/  IMAD.MOV.U32 R23, RZ, RZ, 0x1 ;  /* 0x00000001ff177424 */ /* 0x000fe200078e00ff */
[----:B------:R-:W-:-:S03]  /*0c50*/  IADD3 R5, P0, RZ, -R101, RZ ;  /* 0x80000065ff057210 */ /* 0x000fc60007f1e0ff */
[----:B------:R-:W1:Y:S02]  /*0c60*/  LDC R12, c[0x0][0x618] ;  /* 0x00018600ff0c7b82 */ /* 0x000e640000000800 */
[----:B------:R-:W-:Y:S02]  /*0c70*/  IMAD.X R3, RZ, RZ, ~R3, P0 ;  /* 0x000000ffff037224 */ /* 0x000fe400000e0e03 */
[----:B------:R-:W-:-:S04]  /*0c80*/  IMAD.WIDE.U32 R10, R5, R26, R16 ;  /* 0x0000001a050a7225 */ /* 0x000fc800078e0010 */
[----:B------:R-:W2:Y:S01]  /*0c90*/  LDC R20, c[0x0][0x608] ;  /* 0x00018200ff147b82 */ /* 0x000ea20000000800 */
[----:B------:R-:W-:Y:S02]  /*0ca0*/  IMAD R8, R3, R26, RZ ;  /* 0x0000001a03087224 */ /* 0x000fe400078e02ff */
[----:B------:R-:W-:Y:S02]  /*0cb0*/  IMAD.MOV.U32 R3, RZ, RZ, -0x1 ;  /* 0xffffffffff037424 */ /* 0x000fe400078e00ff */
[----:B------:R-:W-:-:S03]  /*0cc0*/  IMAD R5, R5, R27, R8 ;  /* 0x0000001b05057224 */ /* 0x000fc600078e0208 */
[----:B------:R-:W3:Y:S01]  /*0cd0*/  LDC R28, c[0x0][0x658] ;  /* 0x00019600ff1c7b82 */ /* 0x000ee20000000800 */
[----:B------:R-:W-:Y:S01]  /*0ce0*/  IMAD.IADD R5, R11, 0x1, R5 ;  /* 0x000000010b057824 */ /* 0x000fe200078e0205 */
[----:B0-----:R-:W-:-:S04]  /*0cf0*/  ISETP.NE.U32.AND P0, PT, R30, RZ, PT ;  /* 0x000000ff1e00720c */ /* 0x001fc80003f05070 */
[----:B------:R-:W-:Y:S02]  /*0d00*/  ISETP.NE.AND.EX P0, PT, R31, RZ, PT, P0 ;  /* 0x000000ff1f00720c */ /* 0x000fe40003f05300 */
[----:B------:R-:W0:Y:S01]  /*0d10*/  LDC R24, c[0x0][0x600] ;  /* 0x00018000ff187b82 */ /* 0x000e220000000800 */
[-CC-:B-1----:R-:W-:Y:S02]  /*0d20*/  SHF.R.U64 R14, R10, R12.reuse, R5.reuse ;  /* 0x0000000c0a0e7219 */ /* 0x182fe40000001205 */
[----:B------:R-:W-:-:S05]  /*0d30*/  SHF.R.U32.HI R5, RZ, R12, R5 ;  /* 0x0000000cff057219 */ /* 0x000fca0000011605 */
[----:B------:R-:W1:Y:S01]  /*0d40*/  LDC R15, c[0x0][0x648] ;  /* 0x00019200ff0f7b82 */ /* 0x000e620000000800 */
[-CC-:B--2---:R-:W-:Y:S02]  /*0d50*/  SHF.R.U64 R27, R14, R20.reuse, R5.reuse ;  /* 0x000000140e1b7219 */ /* 0x184fe40000001205 */
[----:B------:R-:W-:-:S05]  /*0d60*/  SHF.R.U32.HI R5, RZ, R20, R5 ;  /* 0x00000014ff057219 */ /* 0x000fca0000011605 */
[----:B------:R-:W2:Y:S01]  /*0d70*/  LDC R21, c[0x0][0x638] ;  /* 0x00018e00ff157b82 */ /* 0x000ea20000000800 */
[-CC-:B---3--:R-:W-:Y:S02]  /*0d80*/  SHF.R.U64 R20, R27, R28.reuse, R5.reuse ;  /* 0x0000001c1b147219 */ /* 0x188fe40000001205 */
[-C--:B------:R-:W-:Y:S02]  /*0d90*/  SHF.L.U32 R3, R3, R28.reuse, RZ ;  /* 0x0000001c03037219 */ /* 0x080fe400000006ff */
[----:B------:R-:W-:Y:S01]  /*0da0*/  SHF.R.U32.HI R5, RZ, R28, R5 ;  /* 0x0000001cff057219 */ /* 0x000fe20000011605 */
[----:B------:R-:W-:Y:S01]  /*0db0*/  IMAD.MOV.U32 R4, RZ, RZ, R20 ;  /* 0x000000ffff047224 */ /* 0x000fe200078e0014 */
[----:B------:R-:W-:Y:S01]  /*0dc0*/  LOP3.LUT R12, RZ, R3, RZ, 0x33, !PT ;  /* 0x00000003ff0c7212 */ /* 0x000fe200078e33ff */
[----:B------:R-:W3:Y:S01]  /*0dd0*/  LDC R25, c[0x0][0x610] ;  /* 0x00018400ff197b82 */ /* 0x000ee20000000800 */
[----:B------:R-:W-:Y:S05]  /*0de0*/  @!P0 BRA `(.L_x_10) ;  /* 0x0000000000288947 */ /* 0x000fea0003800000 */
[----:B------:R-:W4:Y:S02]  /*0df0*/  LDC R3, c[0x0][0x64c] ;  /* 0x00019300ff037b82 */ /* 0x000f240000000800 */
[----:B----4-:R-:W-:-:S05]  /*0e00*/  IADD3 R3, P0, R20, R3, RZ ;  /* 0x0000000314037210 */ /* 0x010fca0007f1e0ff */
        /* <DEDUP_REMOVED lines=8> */
.L_x_10:
[----:B-1----:R-:W-:Y:S01]  /*0e90*/  SHF.R.U64 R4, R4, R15, R5 ;  /* 0x0000000f04047219 */ /* 0x002fe20000001205 */
[----:B0-----:R-:W-:Y:S01]  /*0ea0*/  VIADD R5, R24, 0xffffffff ;  /* 0xffffffff18057836 */ /* 0x001fe20000000000 */
[----:B------:R-:W-:Y:S02]  /*0eb0*/  SHF.L.U32 R3, R23, R28, RZ ;  /* 0x0000001c17037219 */ /* 0x000fe400000006ff */
[----:B------:R-:W-:Y:S01]  /*0ec0*/  LOP3.LUT R12, R27, R12, RZ, 0xc0, !PT ;  /* 0x0000000c1b0c7212 */ /* 0x000fe200078ec0ff */
[----:B------:R-:W-:Y:S01]  /*0ed0*/  IMAD.MOV R8, RZ, RZ, -R4 ;  /* 0x000000ffff087224 */ /* 0x000fe200078e0a04 */
[----:B------:R-:W-:Y:S02]  /*0ee0*/  SEL R6, R6, R29, !P1 ;  /* 0x0000001d06067207 */ /* 0x000fe40004800000 */
[----:B------:R-:W-:Y:S01]  /*0ef0*/  LOP3.LUT R5, R14, R5, RZ, 0xc0, !PT ;  /* 0x000000050e057212 */ /* 0x000fe200078ec0ff */
[----:B------:R-:W-:Y:S02]  /*0f00*/  IMAD R9, R3, R4, R12 ;  /* 0x0000000403097224 */ /* 0x000fe400078e020c */
[----:B--2---:R-:W-:-:S02]  /*0f10*/  IMAD R3, R8, R21, R20 ;  /* 0x0000001508037224 */ /* 0x004fc400078e0214 */
[----:B---3--:R-:W-:Y:S02]  /*0f20*/  IMAD R6, R9, R25, R6 ;  /* 0x0000001909067224 */ /* 0x008fe400078e0206 */
[----:B------:R-:W-:Y:S02]  /*0f30*/  IMAD R103, R3, R24, R5 ;  /* 0x0000001803677224 */ /* 0x000fe400078e0205 */
[----:B------:R-:W-:-:S03]  /*0f40*/  IMAD.MOV.U32 R4, RZ, RZ, 0x1 ;  /* 0x00000001ff047424 */ /* 0x000fc600078e00ff */
[----:B------:R-:W-:Y:S02]  /*0f50*/  SEL R100, R103, R6, !P1 ;  /* 0x0000000667647207 */ /* 0x000fe40004800000 */
[----:B------:R-:W-:Y:S02]  /*0f60*/  PRMT R3, R4, 0x7610, R3 ;  /* 0x0000761004037816 */ /* 0x000fe40000000003 */
[----:B------:R-:W-:-:S07]  /*0f70*/  SEL R103, R6, R103, !P1 ;  /* 0x0000006706677207 */ /* 0x000fce0004800000 */
.L_x_8:
[----:B------:R-:W-:-:S08]  /*0f80*/  NOP ;  /* 0x0000000000007918 */ /* 0x000fd00000000000 */
[----:B------:R-:W0:Y:S02]  /*0f90*/  USETMAXREG.TRY_ALLOC.CTAPOOL UP0, 0xe8 ;  /* 0x000000e8000079c8 */ /* 0x000e240008000600 */
[----:B0-----:R-:W-:-:S13]  /*0fa0*/  PLOP3.LUT P0, PT, PT, PT, UP0, 0x80, 0x0 ;  /* 0x000000000000781c */ /* 0x001fda0003f0f008 */
[----:B------:R-:W-:Y:S05]  /*0fb0*/  @!P0 BRA `(.L_x_8) ;  /* 0xfffffffc00f08947 */ /* 0x000fea000383ffff */
[----:B------:R-:W-:Y:S01]  /*0fc0*/  ULDC.64 UR4, c[0x0][0x598] ;  /* 0x0001660000047ab9 */ /* 0x000fe20000000a00 */
[----:B------:R-:W-:Y:S01]  /*0fd0*/  ULDC.64 UR38, c[0x0][0x208] ;  /* 0x0000820000267ab9 */ /* 0x000fe20000000a00 */
[----:B------:R-:W-:-:S04]  /*0fe0*/  ISETP.NE.U32.AND P0, PT, RZ, UR4, PT ;  /* 0x00000004ff007c0c */ /* 0x000fc8000bf05070 */
[----:B------:R-:W-:-:S13]  /*0ff0*/  ISETP.NE.AND.EX P0, PT, RZ, UR5, PT, P0 ;  /* 0x00000005ff007c0c */ /* 0x000fda000bf05300 */
[----:B------:R-:W-:Y:S05]  /*1000*/  @!P0 BRA `(.L_x_11) ;  /* 0x00000000001c8947 */ /* 0x000fea0003800000 */
[----:B------:R-:W0:Y:S02]  /*1010*/  LDC.64 R4, c[0x0][0x598] ;  /* 0x00016600ff047b82 */ /* 0x000e240000000a00 */
[----:B0-----:R-:W2:Y:S02]  /*1020*/  LDG.E.64 R4, desc[UR38][R4.64] ;  /* 0x0000002604047981 */ /* 0x001ea4000c1e1b00 */
[----:B--2---:R-:W-:-:S04]  /*1030*/  ISETP.NE.U32.AND P0, PT, R4, RZ, PT ;  /* 0x000000ff0400720c */ /* 0x004fc80003f05070 */
[----:B------:R-:W-:-:S13]  /*1040*/  ISETP.NE.AND.EX P0, PT, R5, RZ, PT, P0 ;  /* 0x000000ff0500720c */ /* 0x000fda0003f05300 */
[----:B------:R-:W-:Y:S05]  /*1050*/  @!P0 BRA `(.L_x_11) ;  /* 0x0000000000088947 */ /* 0x000fea0003800000 */
[----:B------:R0:W5:Y:S01]  /*1060*/  LD.E R23, desc[UR38][R4.64] ;  /* 0x0000002604177980 */ /* 0x000162000c101900 */
[----:B------:R-:W-:Y:S05]  /*1070*/  BRA `(.L_x_12) ;  /* 0x0000000000247947 */ /* 0x000fea0003800000 */
.L_x_11:
[----:B------:R-:W-:Y:S02]  /*1080*/  ULDC.64 UR4, c[0x0][0x588] ;  /* 0x0001620000047ab9 */ /* 0x000fe40000000a00 */
[----:B------:R-:W-:-:S04]  /*1090*/  ISETP.NE.U32.AND P0, PT, RZ, UR4, PT ;  /* 0x00000004ff007c0c */ /* 0x000fc8000bf05070 */
[----:B------:R-:W-:-:S13]  /*10a0*/  ISETP.NE.AND.EX P0, PT, RZ, UR5, PT, P0 ;  /* 0x00000005ff007c0c */ /* 0x000fda000bf05300 */
[----:B------:R-:W-:Y:S05]  /*10b0*/  @!P0 BRA `(.L_x_13) ;  /* 0x00000000000c8947 */ /* 0x000fea0003800000 */
[----:B------:R-:W0:Y:S02]  /*10c0*/  LDC.64 R4, c[0x0][0x588] ;  /* 0x00016200ff047b82 */ /* 0x000e240000000a00 */
[----:B0-----:R1:W5:Y:S01]  /*10d0*/  LDG.E R23, desc[UR38][R4.64] ;  /* 0x0000002604177981 */ /* 0x001362000c1e1900 */
[----:B------:R-:W-:Y:S05]  /*10e0*/  BRA `(.L_x_12) ;  /* 0x0000000000087947 */ /* 0x000fea0003800000 */
.L_x_13:
[----:B------:R-:W-:Y:S02]  /*10f0*/  ULDC UR4, c[0x0][0x580] ;  /* 0x0001600000047ab9 */ /* 0x000fe40000000800 */
[----:B------:R-:W-:-:S07]  /*1100*/  IMAD.U32 R23, RZ, RZ, UR4 ;  /* 0x00000004ff177e24 */ /* 0x000fce000f8e00ff */
.L_x_12:
[----:B------:R-:W-:Y:S02]  /*1110*/  ULDC.64 UR4, c[0x0][0x5a0] ;  /* 0x0001680000047ab9 */ /* 0x000fe40000000a00 */
[----:B------:R-:W-:-:S04]  /*1120*/  ISETP.NE.U32.AND P0, PT, RZ, UR4, PT ;  /* 0x00000004ff007c0c */ /* 0x000fc8000bf05070 */
[----:B------:R-:W-:-:S13]  /*1130*/  ISETP.NE.AND.EX P0, PT, RZ, UR5, PT, P0 ;  /* 0x00000005ff007c0c */ /* 0x000fda000bf05300 */
[----:B------:R-:W-:Y:S05]  /*1140*/  @!P0 BRA `(.L_x_14) ;  /* 0x00000000001c8947 */ /* 0x000fea0003800000 */
[----:B01----:R-:W0:Y:S02]  /*1150*/  LDC.64 R4, c[0x0][0x5a0] ;  /* 0x00016800ff047b82 */ /* 0x003e240000000a00 */
[----:B0-----:R-:W2:Y:S02]  /*1160*/  LDG.E.64 R4, desc[UR38][R4.64] ;  /* 0x0000002604047981 */ /* 0x001ea4000c1e1b00 */
[----:B--2---:R-:W-:-:S04]  /*1170*/  ISETP.NE.U32.AND P0, PT, R4, RZ, PT ;  /* 0x000000ff0400720c */ /* 0x004fc80003f05070 */
[----:B------:R-:W-:-:S13]  /*1180*/  ISETP.NE.AND.EX P0, PT, R5, RZ, PT, P0 ;  /* 0x000000ff0500720c */ /* 0x000fda0003f05300 */
[----:B------:R-:W-:Y:S05]  /*1190*/  @!P0 BRA `(.L_x_14) ;  /* 0x0000000000088947 */ /* 0x000fea0003800000 */
[----:B------:R0:W5:Y:S01]  /*11a0*/  LD.E R90, desc[UR38][R4.64] ;  /* 0x00000026045a7980 */ /* 0x000162000c101900 */
[----:B------:R-:W-:Y:S05]  /*11b0*/  BRA `(.L_x_15) ;  /* 0x0000000000247947 */ /* 0x000fea0003800000 */
.L_x_14:
[----:B------:R-:W-:Y:S02]  /*11c0*/  ULDC.64 UR4, c[0x0][0x590] ;  /* 0x0001640000047ab9 */ /* 0x000fe40000000a00 */
[----:B------:R-:W-:-:S04]  /*11d0*/  ISETP.NE.U32.AND P0, PT, RZ, UR4, PT ;  /* 0x00000004ff007c0c */ /* 0x000fc8000bf05070 */
[----:B------:R-:W-:-:S13]  /*11e0*/  ISETP.NE.AND.EX P0, PT, RZ, UR5, PT, P0 ;  /* 0x00000005ff007c0c */ /* 0x000fda000bf05300 */
[----:B------:R-:W-:Y:S05]  /*11f0*/  @!P0 BRA `(.L_x_16) ;  /* 0x00000000000c8947 */ /* 0x000fea0003800000 */
[----:B------:R-:W2:Y:S02]  /*1200*/  LDC.64 R90, c[0x0][0x590] ;  /* 0x00016400ff5a7b82 */ /* 0x000ea40000000a00 */
[----:B--2---:R2:W5:Y:S01]  /*1210*/  LDG.E R90, desc[UR38][R90.64] ;  /* 0x000000265a5a7981 */ /* 0x004562000c1e1900 */
[----:B------:R-:W-:Y:S05]  /*1220*/  BRA `(.L_x_15) ;  /* 0x0000000000087947 */ /* 0x000fea0003800000 */
.L_x_16:
[----:B------:R-:W-:Y:S02]  /*1230*/  ULDC UR4, c[0x0][0x584] ;  /* 0x0001610000047ab9 */ /* 0x000fe40000000800 */
[----:B------:R-:W-:-:S07]  /*1240*/  IMAD.U32 R90, RZ, RZ, UR4 ;  /* 0x00000004ff5a7e24 */ /* 0x000fce000f8e00ff */
.L_x_15:
[----:B------:R-:W-:-:S13]  /*1250*/  LOP3.LUT P0, RZ, R3, 0xff, RZ, 0xc0, !PT ;  /* 0x000000ff03ff7812 */ /* 0x000fda000780c0ff */
[----:B------:R-:W-:Y:S05]  /*1260*/  @!P0 EXIT ;  /* 0x000000000000894d */ /* 0x000fea0003800000 */
[----:B------:R-:W3:Y:S01]  /*1270*/  LDC R93, c[0x0][0x658] ;  /* 0x00019600ff5d7b82 */ /* 0x000ee20000000800 */
[----:B------:R-:W-:Y:S01]  /*1280*/  LOP3.LUT R7, R7, 0x1, RZ, 0xc0, !PT ;  /* 0x0000000107077812 */ /* 0x000fe200078ec0ff */
[----:B------:R-:W-:Y:S01]  /*1290*/  ULDC.64 UR6, c[0x0][0x288] ;  /* 0x0000a20000067ab9 */ /* 0x000fe20000000a00 */
[----:B------:R-:W-:Y:S01]  /*12a0*/  SHF.R.U32.HI R3, RZ, 0x2, R95 ;  /* 0x00000002ff037819 */ /* 0x000fe2000001165f */
[----:B------:R-:W-:Y:S01]  /*12b0*/  UIADD3 UR4, UR7, 0x1f, URZ ;  /* 0x0000001f07047890 */ /* 0x000fe2000fffe03f */
[----:B------:R-:W-:Y:S01]  /*12c0*/  SHF.R.U32.HI R0, RZ, 0x1, R0 ;  /* 0x00000001ff007819 */ /* 0x000fe20000011600 */
[----:B------:R-:W-:Y:S01]  /*12d0*/  IMAD.SHL.U32 R88, R7, 0x40, RZ ;  /* 0x0000004007587824 */ /* 0x000fe200078e00ff */
[----:B------:R-:W-:Y:S01]  /*12e0*/  LOP3.LUT R3, R3, 0x7, RZ, 0xc0, !PT ;  /* 0x0000000703037812 */ /* 0x000fe200078ec0ff */
[----:B------:R-:W4:Y:S01]  /*12f0*/  LDC.64 R8, c[0x0][0x5c8] ;  /* 0x00017200ff087b82 */ /* 0x000f220000000a00 */
[----:B------:R-:W-:Y:S01]  /*1300*/  USHF.R.S32.HI UR5, URZ, 0x1f, UR4 ;  /* 0x0000001f3f057899 */ /* 0x000fe20008011404 */
[----:B------:R-:W-:Y:S01]  /*1310*/  LOP3.LUT R0, R0, 0x30, RZ, 0xc0, !PT ;  /* 0x0000003000007812 */ /* 0x000fe200078ec0ff */
[----:B------:R-:W-:Y:S01]  /*1320*/  IMAD.MOV.U32 R6, RZ, RZ, 0x1 ;  /* 0x00000001ff067424 */ /* 0x000fe200078e00ff */
[--C-:B------:R-:W-:Y:S01]  /*1330*/  LOP3.LUT R88, R88, 0x40, R3.reuse, 0xe2, !PT ;  /* 0x0000004058587812 */ /* 0x100fe200078ee203 */
[----:B------:R-:W-:Y:S01]  /*1340*/  ULEA.HI UR5, UR5, UR4, URZ, 0x5 ;  /* 0x0000000405057291 */ /* 0x000fe2000f8f283f */
[-C--:B01----:R-:W-:Y:S01]  /*1350*/  IADD3 R4, RZ, -R0.reuse, -R3 ;  /* 0x80000000ff047210 */ /* 0x083fe20007ffe803 */
[----:B------:R-:W-:Y:S01]  /*1360*/  IMAD.U32 R5, RZ, RZ, UR6 ;  /* 0x00000006ff057e24 */ /* 0x000fe2000f8e00ff */
[----:B------:R-:W0:Y:S01]  /*1370*/  LDC R97, c[0x0][0x600] ;  /* 0x00018000ff617b82 */ /* 0x000e220000000800 */
[----:B------:R-:W-:Y:S01]  /*1380*/  LOP3.LUT R88, R88, R0, RZ, 0xfc, !PT ;  /* 0x0000000058587212 */ /* 0x000fe200078efcff */
[----:B------:R-:W-:Y:S01]  /*1390*/  IMAD.MOV.U32 R0, RZ, RZ, -0x1 ;  /* 0xffffffffff007424 */ /* 0x000fe200078e00ff */
[----:B------:R-:W-:Y:S01]  /*13a0*/  USHF.R.S32.HI UR43, URZ, 0x5, UR5 ;  /* 0x000000053f2b7899 */ /* 0x000fe20008011405 */
[----:B------:R-:W-:Y:S01]  /*13b0*/  LOP3.LUT R94, R95, 0x3, RZ, 0xc0, !PT ;  /* 0x000000035f5e7812 */ /* 0x000fe200078ec0ff */
[----:B------:R-:W-:Y:S01]  /*13c0*/  IMAD R4, R7, -0x40, R4 ;  /* 0xffffffc007047824 */ /* 0x000fe200078e0204 */
[C---:B------:R-:W-:Y:S01]  /*13d0*/  LOP3.LUT R96, R95.reuse, 0x80, RZ, 0xc0, !PT ;  /* 0x000000805f607812 */ /* 0x040fe200078ec0ff */
[----:B------:R-:W-:Y:S01]  /*13e0*/  UISETP.LT.AND UP0, UPT, UR43, 0x1, UPT ;  /* 0x000000012b00788c */ /* 0x000fe2000bf01270 */
[-C--:B---3--:R-:W-:Y:S01]  /*13f0*/  SHF.L.U32 R0, R0, R93.reuse, RZ ;  /* 0x0000005d00007219 */ /* 0x088fe200000006ff */
[----:B------:R-:W-:Y:S01]  /*1400*/  ULDC UR4, c[0x0][0x284] ;  /* 0x0000a10000047ab9 */ /* 0x000fe20000000800 */
[----:B------:R-:W-:Y:S01]  /*1410*/  IMAD R94, R94, -0x2, R5 ;  /* 0xfffffffe5e5e7824 */ /* 0x000fe200078e0205 */
[----:B------:R-:W-:Y:S01]  /*1420*/  USEL UR44, UR43, 0x1, UP0 ;  /* 0x000000012b2c7887 */ /* 0x000fe20008000000 */
[----:B------:R-:W-:Y:S01]  /*1430*/  SHF.L.U32 R93, R6, R93, RZ ;  /* 0x0000005d065d7219 */ /* 0x000fe200000006ff */
[----:B------:R-:W-:Y:S01]  /*1440*/  IMAD.SHL.U32 R95, R95, 0x2, RZ ;  /* 0x000000025f5f7824 */ /* 0x000fe200078e00ff */
[----:B------:R-:W-:Y:S01]  /*1450*/  LOP3.LUT R102, R18, 0x1, RZ, 0xfc, !PT ;  /* 0x0000000112667812 */ /* 0x000fe200078efcff */
[----:B------:R-:W-:Y:S01]  /*1460*/  VIADD R99, R4, UR4 ;  /* 0x0000000404637c36 */ /* 0x000fe20008000000 */
[C---:B----4-:R-:W-:Y:S01]  /*1470*/  SHF.L.U64.HI R92, R8.reuse, 0x3, R9 ;  /* 0x00000003085c7819 */ /* 0x050fe20000010209 */
[----:B--2---:R-:W-:Y:S01]  /*1480*/  IMAD.SHL.U32 R91, R8, 0x8, RZ ;  /* 0x00000008085b7824 */ /* 0x004fe200078e00ff */
[----:B------:R-:W-:Y:S01]  /*1490*/  SHF.R.U32.HI R96, RZ, 0x7, R96 ;  /* 0x00000007ff607819 */ /* 0x000fe20000011660 */
[----:B------:R-:W-:Y:S01]  /*14a0*/  IMAD.MOV.U32 R89, RZ, RZ, RZ ;  /* 0x000000ffff597224 */ /* 0x000fe200078e00ff */
[----:B------:R-:W-:Y:S01]  /*14b0*/  LOP3.LUT R98, RZ, R0, RZ, 0x33, !PT ;  /* 0x00000000ff627212 */ /* 0x000fe200078e33ff */
[----:B------:R-:W-:Y:S01]  /*14c0*/  UIADD3 UR44, UR43, -UR44, URZ ;  /* 0x8000002c2b2c7290 */ /* 0x000fe2000fffe03f */
[----:B------:R-:W-:Y:S01]  /*14d0*/  UMOV UR40, URZ ;  /* 0x0000003f00287c82 */ /* 0x000fe20008000000 */
[----:B0-----:R-:W-:Y:S01]  /*14e0*/  VIADD R97, R97, 0xffffffff ;  /* 0xffffffff61617836 */ /* 0x001fe20000000000 */
[----:B------:R-:W-:-:S09]  /*14f0*/  UMOV UR41, URZ ;  /* 0x0000003f00297c82 */ /* 0x000fd20008000000 */
.L_x_164:
[----:B0-----:R-:W0:Y:S01]  /*1500*/  SHFL.IDX PT, R0, R96, RZ, 0x1f ;  /* 0x00001fff60007589 */ /* 0x001e2200000e0000 */
[----:B-1----:R-:W1:Y:S01]  /*1510*/  S2UR UR7, SR_CgaCtaId ;  /* 0x00000000000779c3 */ /* 0x002e620000008800 */
[----:B------:R-:W-:Y:S01]  /*1520*/  UMOV UR6, 0x400 ;  /* 0x0000040000067882 */ /* 0x000fe20000000000 */
[----:B0-----:R-:W-:Y:S01]  /*1530*/  R2UR UR4, R0 ;  /* 0x00000000000472ca */ /* 0x001fe200000e0000 */
[----:B-1----:R-:W-:-:S12]  /*1540*/  ULEA UR6, UR7, UR6, 0x18 ;  /* 0x0000000607067291 */ /* 0x002fd8000f8ec03f */
[----:B------:R-:W-:-:S04]  /*1550*/  ULEA.HI UR5, UR4, UR4, URZ, 0x1 ;  /* 0x0000000404057291 */ /* 0x000fc8000f8f083f */
[----:B------:R-:W-:-:S04]  /*1560*/  ULOP3.LUT UR5, UR5, 0x7fffe, URZ, 0xc0, !UPT ;  /* 0x0007fffe05057892 */ /* 0x000fc8000f8ec03f */
[----:B------:R-:W-:-:S03]  /*1570*/  UIADD3 UR5, UR4, -UR5, URZ ;  /* 0x8000000504057290 */ /* 0x000fc6000fffe03f */
[----:B------:R-:W-:Y:S01]  /*1580*/  ULDC UR4, c[0x0][0x28c] ;  /* 0x0000a30000047ab9 */ /* 0x000fe20000000800 */
[----:B------:R-:W-:Y:S01]  /*1590*/  ULEA UR5, UR5, UR6, 0xd ;  /* 0x0000000605057291 */ /* 0x000fe2000f8e683f */
[----:B------:R-:W-:-:S03]  /*15a0*/  ISETP.LT.AND P0, PT, RZ, UR4, PT ;  /* 0x00000004ff007c0c */ /* 0x000fc6000bf01270 */
[----:B------:R-:W-:-:S04]  /*15b0*/  UIADD3 UR5, UR5, 0x180, URZ ;  /* 0x0000018005057890 */ /* 0x000fc8000fffe03f */
[----:B------:R-:W-:-:S04]  /*15c0*/  USHF.R.U32.HI UR5, URZ, 0x4, UR5 ;  /* 0x000000043f057899 */ /* 0x000fc80008011605 */
[----:B------:R-:W-:-:S04]  /*15d0*/  ULOP3.LUT UR5, UR5, 0x3fff, URZ, 0xc0, !UPT ;  /* 0x00003fff05057892 */ /* 0x000fc8000f8ec03f */
[----:B------:R-:W-:Y:S01]  /*15e0*/  ULOP3.LUT UR45, UR5, 0x10000, URZ, 0xfc, !UPT ;  /* 0x00010000052d7892 */ /* 0x000fe2000f8efc3f */
[----:B--234-:R-:W-:Y:S11]  /*15f0*/  @P0 BRA `(.L_x_17) ;  /* 0x0000000000400947 */ /* 0x01cff60003800000 */
[----:B------:R-:W-:Y:S01]  /*1600*/  MOV R0, 0x0 ;  /* 0x0000000000007802 */ /* 0x000fe20000000f00 */
[----:B------:R-:W-:Y:S01]  /*1610*/  ULDC.64 UR4, c[0x4][0x68] ;  /* 0x01001a0000047ab9 */ /* 0x000fe20000000a00 */
[----:B------:R-:W-:Y:S01]  /*1620*/  ULDC.64 UR6, c[0x4][0x8] ;  /* 0x0100020000067ab9 */ /* 0x000fe20000000a00 */
[----:B------:R-:W-:Y:S01]  /*1630*/  IMAD.U32 R4, RZ, RZ, UR4 ;  /* 0x00000004ff047e24 */ /* 0x000fe2000f8e00ff */
[----:B------:R0:W1:Y:S01]  /*1640*/  LDC.64 R14, c[0x4][R0] ;  /* 0x01000000000e7b82 */ /* 0x0000620000000a00 */
[----:B------:R-:W-:Y:S01]  /*1650*/  IMAD.U32 R5, RZ, RZ, UR5 ;  /* 0x00000005ff057e24 */ /* 0x000fe2000f8e00ff */
[----:B------:R-:W-:Y:S01]  /*1660*/  ULDC.64 UR4, c[0x4][0x70] ;  /* 0x01001c0000047ab9 */ /* 0x000fe20000000a00 */
[----:B------:R-:W-:Y:S02]  /*1670*/  IMAD.U32 R10, RZ, RZ, UR6 ;  /* 0x00000006ff0a7e24 */ /* 0x000fe4000f8e00ff */
[----:B------:R-:W-:Y:S02]  /*1680*/  IMAD.U32 R6, RZ, RZ, UR4 ;  /* 0x00000004ff067e24 */ /* 0x000fe4000f8e00ff */
[----:B------:R-:W-:-:S02]  /*1690*/  IMAD.U32 R7, RZ, RZ, UR5 ;  /* 0x00000005ff077e24 */ /* 0x000fc4000f8e00ff */
[----:B------:R-:W-:Y:S02]  /*16a0*/  IMAD.U32 R11, RZ, RZ, UR7 ;  /* 0x00000007ff0b7e24 */ /* 0x000fe4000f8e00ff */
[----:B------:R-:W-:Y:S02]  /*16b0*/  IMAD.MOV.U32 R8, RZ, RZ, 0x1e1 ;  /* 0x000001e1ff087424 */ /* 0x000fe400078e00ff */
[----:B------:R-:W-:Y:S02]  /*16c0*/  IMAD.MOV.U32 R12, RZ, RZ, 0x1 ;  /* 0x00000001ff0c7424 */ /* 0x000fe400078e00ff */
[----:B0-----:R-:W-:-:S07]  /*16d0*/  IMAD.MOV.U32 R13, RZ, RZ, RZ ;  /* 0x000000ffff0d7224 */ /* 0x001fce00078e00ff */
[----:B------:R-:W-:-:S07]  /*16e0*/  LEPC R20, `(.L_x_17) ;  /* 0x000000001014794e */ /* 0x000fce0000000000 */
[----:B-1---5:R-:W-:Y:S05]  /*16f0*/  CALL.ABS.NOINC R14 ;  /* 0x000000000e007343 */ /* 0x022fea0003c00000 */
.L_x_17:
[----:B------:R-:W-:-:S13]  /*1700*/  ISETP.NE.AND P0, PT, R102, 0x3, PT ;  /* 0x000000036600780c */ /* 0x000fda0003f05270 */
[----:B------:R-:W-:Y:S05]  /*1710*/  @!P0 BRA `(.L_x_18) ;  /* 0x0000000000048947 */ /* 0x000fea0003800000 */
[----:B------:R-:W-:Y:S01]  /*1720*/  BPT.TRAP 0x1 ;  /* 0x000000040000795c */ /* 0x000fe20000300000 */
.L_x_18:
[----:B------:R-:W0:Y:S01]  /*1730*/  S2UR UR5, SR_CgaCtaId ;  /* 0x00000000000579c3 */ /* 0x000e220000008800 */
[----:B------:R-:W-:Y:S01]  /*1740*/  UMOV UR4, 0x400 ;  /* 0x0000040000047882 */ /* 0x000fe20000000000 */
[----:B------:R-:W-:Y:S02]  /*1750*/  IMAD.U32 R0, RZ, RZ, UR40 ;  /* 0x00000028ff007e24 */ /* 0x000fe4000f8e00ff */
[----:B------:R-:W-:-:S03]  /*1760*/  IMAD.U32 R3, RZ, RZ, UR41 ;  /* 0x00000029ff037e24 */ /* 0x000fc6000f8e00ff */
[----:B------:R-:W-:Y:S01]  /*1770*/  SHF.L.U32 R0, R0, 0x1f, RZ ;  /* 0x0000001f00007819 */ /* 0x000fe200000006ff */
[----:B0-----:R-:W-:-:S06]  /*1780*/  ULEA UR4, UR5, UR4, 0x18 ;  /* 0x0000000405047291 */ /* 0x001fcc000f8ec03f */
[----:B------:R-:W-:-:S04]  /*1790*/  IMAD.U32 R6, RZ, RZ, UR4 ;  /* 0x00000004ff067e24 */ /* 0x000fc8000f8e00ff */
[----:B------:R-:W-:-:S04]  /*17a0*/  IMAD R3, R3, 0x8, R6 ;  /* 0x0000000803037824 */ /* 0x000fc800078e0206 */
[----:B------:R0:W1:Y:S01]  /*17b0*/  SYNCS.PHASECHK.TRANS64.TRYWAIT P1, [R3+URZ], R0 ;  /* 0x00000000030075a7 */ /* 0x000062000802017f */
[----:B------:R-:W-:Y:S05]  /*17c0*/  @!P0 BRA `(.L_x_19) ;  /* 0x0000000000048947 */ /* 0x000fea0003800000 */
[----:B------:R-:W-:Y:S01]  /*17d0*/  BPT.TRAP 0x1 ;  /* 0x000000040000795c */ /* 0x000fe20000300000 */
.L_x_19:
[----:B------:R-:W-:-:S05]  /*17e0*/  IMAD.U32 R4, RZ, RZ, UR44 ;  /* 0x0000002cff047e24 */ /* 0x000fca000f8e00ff */
[----:B------:R-:W-:Y:S01]  /*17f0*/  ISETP.GE.AND P2, PT, R4, 0x1, PT ;  /* 0x000000010400780c */ /* 0x000fe20003f46270 */
[----:B-1----:R-:W-:-:S12]  /*1800*/  @P1 BRA `(.L_x_20) ;  /* 0x0000000000081947 */ /* 0x002fd80003800000 */
[----:B------:R-:W1:Y:S02]  /*1810*/  SYNCS.PHASECHK.TRANS64.TRYWAIT P1, [R3+URZ], R0 ;  /* 0x00000000030075a7 */ /* 0x000e64000802017f */
[----:B-1----:R-:W-:Y:S05]  /*1820*/  @!P1 BRA `(.L_x_21) ;  /* 0x0000005c00449947 */ /* 0x002fea0003800000 */
.L_x_20:
[----:B------:R-:W-:Y:S05]  /*1830*/  WARPSYNC.ALL ;  /* 0x0000000000007948 */ /* 0x000fea0003800000 */
[----:B------:R-:W-:Y:S01]  /*1840*/  R2UR UR4, R6 ;  /* 0x00000000060472ca */ /* 0x000fe200000e0000 */
[----:B------:R-:W-:Y:S01]  /*1850*/  ULEA UR5, UR41, UR45, 0xa ;  /* 0x0000002d29057291 */ /* 0x000fe2000f8e503f */
[----:B------:R-:W-:Y:S01]  /*1860*/  WARPGROUP.ARRIVE ;  /* 0x00000000000079c5 */ /* 0x000fe20000000000 */
[----:B------:R-:W-:Y:S01]  /*1870*/  UMOV UR9, 0x40000040 ;  /* 0x4000004000097882 */ /* 0x000fe20000000000 */
[----:B------:R-:W-:-:S04]  /*1880*/  UMOV UR11, 0x40000040 ;  /* 0x40000040000b7882 */ /* 0x000fc80000000000 */
[----:B------:R-:W-:-:S05]  /*1890*/  UMOV UR8, UR5 ;  /* 0x0000000500087c82 */ /* 0x000fca0008000000 */
[----:B------:R-:W-:-:S04]  /*18a0*/  UIADD3 UR4, UR4, 0x1c180, URZ ;  /* 0x0001c18004047890 */ /* 0x000fc8000fffe03f */
[----:B------:R-:W-:-:S04]  /*18b0*/  USHF.R.U32.HI UR4, URZ, 0x4, UR4 ;  /* 0x000000043f047899 */ /* 0x000fc80008011604 */
[----:B------:R-:W-:-:S04]  /*18c0*/  ULOP3.LUT UR4, UR4, 0x3fff, URZ, 0xc0, !UPT ;  /* 0x00003fff04047892 */ /* 0x000fc8000f8ec03f */
[----:B------:R-:W-:-:S04]  /*18d0*/  ULOP3.LUT UR4, UR4, 0x10000, URZ, 0xfc, !UPT ;  /* 0x0001000004047892 */ /* 0x000fc8000f8efc3f */
[----:B------:R-:W-:-:S07]  /*18e0*/  ULEA UR6, UR41, UR4, 0xa ;  /* 0x0000000429067291 */ /* 0x000fce000f8e503f */
[----:B------:R-:W-:Y:S02]  /*18f0*/  UMOV UR10, UR6 ;  /* 0x00000006000a7c82 */ /* 0x000fe40008000000 */
[----:B------:R-:W-:Y:S01]  /*1900*/  HGMMA.64x128x8.F32.TF32 R24, gdesc[UR8], RZ, !UPT, gsb0 ;  /* 0x05e00000081879f0 */ /* 0x000fe2000c0028ff */
[----:B------:R-:W-:Y:S02]  /*1910*/  UIADD3 UR8, UR5, 0x2, URZ ;  /* 0x0000000205087890 */ /* 0x000fe4000fffe03f */
[----:B------:R-:W-:Y:S01]  /*1920*/  UIADD3 UR10, UR6, 0x2, URZ ;  /* 0x00000002060a7890 */ /* 0x000fe2000fffe03f */
[----:B------:R-:W-:Y:S01]  /*1930*/  UMOV UR9, 0x40000040 ;  /* 0x4000004000097882 */ /* 0x000fe20000000000 */
[----:B------:R-:W-:Y:S01]  /*1940*/  UMOV UR11, 0x40000040 ;  /* 0x40000040000b7882 */ /* 0x000fe20000000000 */
[----:B------:R-:W-:Y:S02]  /*1950*/  WARPGROUP.DEPBAR.LE gsb0, 0x0 ;  /* 0x00008000000079c5 */ /* 0x000fe40000010000 */
[----:B------:R-:W-:-:S06]  /*1960*/  WARPGROUP.ARRIVE ;  /* 0x00000000000079c5 */ /* 0x000fcc0000000000 */
[----:B------:R-:W-:Y:S01]  /*1970*/  HGMMA.64x128x8.F32.TF32 R24, gdesc[UR8], R24, gsb0 ;  /* 0x05e00000081879f0 */ /* 0x000fe20008002818 */
        /* <DEDUP_REMOVED lines=13> */
[----:B------:R-:W-:Y:S03]  /*1a50*/  HGMMA.64x128x8.F32.TF32 R24, gdesc[UR8], R24, gsb0 ;  /* 0x05e00000081879f0 */ /* 0x000fe60008002818 */
[----:B------:R-:W-:Y:S02]  /*1a60*/  WARPGROUP.DEPBAR.LE gsb0, 0x0 ;  /* 0x00008000000079c5 */ /* 0x000fe40000010000 */
[----:B------:R-:W-:Y:S05]  /*1a70*/  @!P2 BRA `(.L_x_22) ;  /* 0x000000040028a947 */ /* 0x000fea0003800000 */
[----:B------:R-:W-:Y:S01]  /*1a80*/  UIADD3 UR5, UR41, 0x1, URZ ;  /* 0x0000000129057890 */ /* 0x000fe2000fffe03f */
[----:B01----:R-:W-:Y:S02]  /*1a90*/  IMAD.U32 R0, RZ, RZ, UR44 ;  /* 0x0000002cff007e24 */ /* 0x003fe4000f8e00ff */
[----:B------:R-:W-:Y:S01]  /*1aa0*/  IMAD.U32 R3, RZ, RZ, UR41 ;  /* 0x00000029ff037e24 */ /* 0x000fe2000f8e00ff */
[----:B------:R-:W-:-:S04]  /*1ab0*/  UISETP.NE.AND UP0, UPT, UR5, 0x7, UPT ;  /* 0x000000070500788c */ /* 0x000fc8000bf05270 */
[----:B------:R-:W-:Y:S02]  /*1ac0*/  USEL UR6, URZ, 0x1, UP0 ;  /* 0x000000013f067887 */ /* 0x000fe40008000000 */
[----:B------:R-:W-:Y:S02]  /*1ad0*/  USEL UR5, UR5, URZ, UP0 ;  /* 0x0000003f05057287 */ /* 0x000fe40008000000 */
[----:B------:R-:W-:-:S06]  /*1ae0*/  ULOP3.LUT UR6, UR40, UR6, URZ, 0x3c, !UPT ;  /* 0x0000000628067292 */ /* 0x000fcc000f8e3c3f */
[----:B------:R-:W-:-:S07]  /*1af0*/  IMAD.U32 R7, RZ, RZ, UR6 ;  /* 0x00000006ff077e24 */ /* 0x000fce000f8e00ff */
.L_x_29:
[----:B------:R-:W-:Y:S05]  /*1b00*/  @!P0 BRA `(.L_x_23) ;  /* 0x0000000000048947 */ /* 0x000fea0003800000 */
[----:B------:R-:W-:Y:S01]  /*1b10*/  BPT.TRAP 0x1 ;  /* 0x000000040000795c */ /* 0x000fe20000300000 */
.L_x_23:
[----:B------:R-:W0:Y:S01]  /*1b20*/  S2UR UR7, SR_CgaCtaId ;  /* 0x00000000000779c3 */ /* 0x000e220000008800 */
[----:B------:R-:W-:Y:S01]  /*1b30*/  UMOV UR6, 0x400 ;  /* 0x0000040000067882 */ /* 0x000fe20000000000 */
[----:B------:R-:W-:Y:S01]  /*1b40*/  IMAD.U32 R5, RZ, RZ, UR5 ;  /* 0x00000005ff057e24 */ /* 0x000fe2000f8e00ff */
[----:B------:R-:W-:Y:S01]  /*1b50*/  SHF.L.U32 R4, R7, 0x1f, RZ ;  /* 0x0000001f07047819 */ /* 0x000fe200000006ff */
[----:B0-----:R-:W-:-:S06]  /*1b60*/  ULEA UR6, UR7, UR6, 0x18 ;  /* 0x0000000607067291 */ /* 0x001fcc000f8ec03f */
[----:B------:R-:W-:-:S04]  /*1b70*/  IMAD.U32 R6, RZ, RZ, UR6 ;  /* 0x00000006ff067e24 */ /* 0x000fc8000f8e00ff */
[----:B------:R-:W-:-:S04]  /*1b80*/  IMAD R5, R5, 0x8, R6 ;  /* 0x0000000805057824 */ /* 0x000fc800078e0206 */
[----:B------:R0:W1:Y:S01]  /*1b90*/  SYNCS.PHASECHK.TRANS64.TRYWAIT P1, [R5+URZ], R4 ;  /* 0x00000004050075a7 */ /* 0x000062000802017f */
[----:B------:R-:W-:Y:S05]  /*1ba0*/  @!P0 BRA `(.L_x_24) ;  /* 0x0000000000048947 */ /* 0x000fea0003800000 */
[----:B------:R-:W-:Y:S01]  /*1bb0*/  BPT.TRAP 0x1 ;  /* 0x000000040000795c */ /* 0x000fe20000300000 */
.L_x_24:
[----:B-1----:R-:W-:Y:S05]  /*1bc0*/  @P1 BRA `(.L_x_25) ;  /* 0x0000000000081947 */ /* 0x002fea0003800000 */
[----:B------:R-:W1:Y:S02]  /*1bd0*/  SYNCS.PHASECHK.TRANS64.TRYWAIT P1, [R5+URZ], R4 ;  /* 0x00000004050075a7 */ /* 0x000e64000802017f */
[----:B-1----:R-:W-:Y:S05]  /*1be0*/  @!P1 BRA `(.L_x_26) ;  /* 0x0000005800689947 */ /* 0x002fea0003800000 */
.L_x_25:
[----:B------:R-:W-:Y:S01]  /*1bf0*/  ULEA UR6, UR5, UR45, 0xa ;  /* 0x0000002d05067291 */ /* 0x000fe2000f8e503f */
[----:B------:R-:W-:Y:S01]  /*1c00*/  WARPGROUP.ARRIVE ;  /* 0x00000000000079c5 */ /* 0x000fe20000000000 */
[----:B------:R-:W-:Y:S01]  /*1c10*/  ULEA UR7, UR5, UR4, 0xa ;  /* 0x0000000405077291 */ /* 0x000fe2000f8e503f */
[----:B------:R-:W-:Y:S01]  /*1c20*/  UMOV UR9, 0x40000040 ;  /* 0x4000004000097882 */ /* 0x000fe20000000000 */
[----:B------:R-:W-:-:S03]  /*1c30*/  UMOV UR11, 0x40000040 ;  /* 0x40000040000b7882 */ /* 0x000fc60000000000 */
[----:B------:R-:W-:Y:S02]  /*1c40*/  UMOV UR8, UR6 ;  /* 0x0000000600087c82 */ /* 0x000fe40008000000 */
[----:B------:R-:W-:Y:S02]  /*1c50*/  UMOV UR10, UR7 ;  /* 0x00000007000a7c82 */ /* 0x000fe40008000000 */
[----:B------:R-:W-:Y:S01]  /*1c60*/  HGMMA.64x128x8.F32.TF32 R24, gdesc[UR8], R24, gsb0 ;  /* 0x05e00000081879f0 */ /* 0x000fe20008002818 */
[----:B------:R-:W-:Y:S02]  /*1c70*/  UIADD3 UR8, UR6, 0x2, URZ ;  /* 0x0000000206087890 */ /* 0x000fe4000fffe03f */
[----:B------:R-:W-:Y:S01]  /*1c80*/  UIADD3 UR10, UR7, 0x2, URZ ;  /* 0x00000002070a7890 */ /* 0x000fe2000fffe03f */
[----:B------:R-:W-:Y:S01]  /*1c90*/  UMOV UR9, 0x40000040 ;  /* 0x4000004000097882 */ /* 0x000fe20000000000 */
[----:B------:R-:W-:Y:S01]  /*1ca0*/  UMOV UR11, 0x40000040 ;  /* 0x40000040000b7882 */ /* 0x000fe20000000000 */
[----:B------:R-:W-:-:S02]  /*1cb0*/  WARPGROUP.DEPBAR.LE gsb0, 0x0 ;  /* 0x00008000000079c5 */ /* 0x000fc40000010000 */
        /* <DEDUP_REMOVED lines=18> */
[----:B------:R-:W-:Y:S01]  /*1de0*/  BPT.TRAP 0x1 ;  /* 0x000000040000795c */ /* 0x000fe20000300000 */
.L_x_27:
[----:B------:R-:W-:-:S13]  /*1df0*/  ISETP.NE.AND P1, PT, R22, RZ, PT ;  /* 0x000000ff1600720c */ /* 0x000fda0003f25270 */
[----:B01----:R-:W-:-:S04]  /*1e00*/  @P1 IMAD R4, R3, 0x8, R6 ;  /* 0x0000000803041824 */ /* 0x003fc800078e0206 */
[----:B------:R-:W-:-:S05]  /*1e10*/  @P1 VIADD R4, R4, 0x38 ;  /* 0x0000003804041836 */ /* 0x000fca0000000000 */
[----:B------:R-:W-:-:S04]  /*1e20*/  @P1 PRMT R4, R19, 0x654, R4 ;  /* 0x0000065413041816 */ /* 0x000fc80000000004 */
[----:B------:R0:W-:Y:S01]  /*1e30*/  @P1 SYNCS.ARRIVE.TRANS64.RED.A1T0 RZ, [R4+URZ], RZ ;  /* 0x000000ff04ff19a7 */ /* 0x0001e2000810043f */
[----:B------:R-:W-:-:S13]  /*1e40*/  ISETP.GT.U32.AND P1, PT, R18, 0x1, PT ;  /* 0x000000011200780c */ /* 0x000fda0003f24070 */
[----:B0-----:R-:W-:Y:S05]  /*1e50*/  @P1 BRA `(.L_x_28) ;  /* 0x0000000000041947 */ /* 0x001fea0003800000 */
[----:B------:R-:W-:Y:S01]  /*1e60*/  BPT.TRAP 0x1 ;  /* 0x000000040000795c */ /* 0x000fe20000300000 */
.L_x_28:
[----:B------:R-:W-:Y:S01]  /*1e70*/  UIADD3 UR5, UR5, 0x1, URZ ;  /* 0x0000000105057890 */ /* 0x000fe2000fffe03f */
[C---:B------:R-:W-:Y:S01]  /*1e80*/  ISETP.GT.AND P2, PT, R0.reuse, 0x1, PT ;  /* 0x000000010000780c */ /* 0x040fe20003f44270 */
[----:B------:R-:W-:Y:S02]  /*1e90*/  VIADD R3, R3, 0x1 ;  /* 0x0000000103037836 */ /* 0x000fe40000000000 */
[----:B------:R-:W-:Y:S01]  /*1ea0*/  UISETP.NE.AND UP0, UPT, UR5, 0x7, UPT ;  /* 0x000000070500788c */ /* 0x000fe2000bf05270 */
[----:B------:R-:W-:Y:S02]  /*1eb0*/  VIADD R0, R0, 0xffffffff ;  /* 0xffffffff00007836 */ /* 0x000fe40000000000 */
[C---:B------:R-:W-:Y:S01]  /*1ec0*/  ISETP.NE.AND P1, PT, R3.reuse, 0x7, PT ;  /* 0x000000070300780c */ /* 0x040fe20003f25270 */
[----:B------:R-:W-:Y:S02]  /*1ed0*/  USEL UR6, URZ, 0x1, UP0 ;  /* 0x000000013f067887 */ /* 0x000fe40008000000 */
[----:B------:R-:W-:Y:S01]  /*1ee0*/  USEL UR5, UR5, URZ, UP0 ;  /* 0x0000003f05057287 */ /* 0x000fe20008000000 */
[----:B------:R-:W-:-:S03]  /*1ef0*/  SEL R3, R3, RZ, P1 ;  /* 0x000000ff03037207 */ /* 0x000fc60000800000 */
[----:B------:R-:W-:Y:S01]  /*1f00*/  LOP3.LUT R7, R7, UR6, RZ, 0x3c, !PT ;  /* 0x0000000607077c12 */ /* 0x000fe2000f8e3cff */
[----:B------:R-:W-:Y:S07]  /*1f10*/  @P2 BRA `(.L_x_29) ;  /* 0xfffffff800f82947 */ /* 0x000fee000383ffff */
.L_x_22:
[----:B01----:R-:W0:Y:S02]  /*1f20*/  LDC R0, c[0x0][0x28c] ;  /* 0x0000a300ff007b82 */ /* 0x003e240000000800 */
[----:B0-----:R-:W-:-:S13]  /*1f30*/  ISETP.GE.AND P1, PT, R0, 0x1, PT ;  /* 0x000000010000780c */ /* 0x001fda0003f26270 */
[----:B------:R-:W-:Y:S05]  /*1f40*/  @!P1 BRA `(.L_x_30) ;  /* 0x0000000000509947 */ /* 0x000fea0003800000 */
[----:B------:R-:W-:Y:S05]  /*1f50*/  @!P0 BRA `(.L_x_31) ;  /* 0x0000000000048947 */ /* 0x000fea0003800000 */
[----:B------:R-:W-:Y:S01]  /*1f60*/  BPT.TRAP 0x1 ;  /* 0x000000040000795c */ /* 0x000fe20000300000 */
.L_x_31:
[----:B------:R-:W-:Y:S01]  /*1f70*/  ISETP.NE.AND P0, PT, R22, RZ, PT ;  /* 0x000000ff1600720c */ /* 0x000fe20003f05270 */
[----:B------:R-:W-:Y:S01]  /*1f80*/  BSSY B0, `(.L_x_32) ;  /* 0x000000e000007945 */ /* 0x000fe20003800000 */
[----:B------:R-:W-:-:S11]  /*1f90*/  ISETP.GT.U32.AND P1, PT, R18, 0x1, PT ;  /* 0x000000011200780c */ /* 0x000fd60003f24070 */
[----:B------:R-:W-:Y:S05]  /*1fa0*/  @!P0 BRA `(.L_x_33) ;  /* 0x00000000002c8947 */ /* 0x000fea0003800000 */
[----:B------:R-:W-:-:S04]  /*1fb0*/  UIADD3 UR6, UR44, UR41, URZ ;  /* 0x000000292c067290 */ /* 0x000fc8000fffe03f */
[----:B------:R-:W-:-:S04]  /*1fc0*/  UIMAD.WIDE.U32 UR4, UR6, 0x24924925, URZ ;  /* 0x24924925060478a5 */ /* 0x000fc8000f8e003f */
[----:B------:R-:W-:-:S04]  /*1fd0*/  UIADD3 UR4, UR6, -UR5, URZ ;  /* 0x8000000506047290 */ /* 0x000fc8000fffe03f */
[----:B------:R-:W-:-:S04]  /*1fe0*/  ULEA.HI UR4, UR4, UR5, URZ, 0x1f ;  /* 0x0000000504047291 */ /* 0x000fc8000f8ff83f */
[----:B------:R-:W-:-:S04]  /*1ff0*/  USHF.R.U32.HI UR4, URZ, 0x2, UR4 ;  /* 0x000000023f047899 */ /* 0x000fc80008011604 */
[----:B------:R-:W-:-:S06]  /*2000*/  UIMAD UR4, UR4, -0x7, UR6 ;  /* 0xfffffff9040478a4 */ /* 0x000fcc000f8e0206 */
[----:B------:R-:W-:-:S04]  /*2010*/  IMAD.U32 R3, RZ, RZ, UR4 ;  /* 0x00000004ff037e24 */ /* 0x000fc8000f8e00ff */
[----:B------:R-:W-:-:S04]  /*2020*/  IMAD R0, R3, 0x8, R6 ;  /* 0x0000000803007824 */ /* 0x000fc800078e0206 */
[----:B------:R-:W-:-:S05]  /*2030*/  VIADD R0, R0, 0x38 ;  /* 0x0000003800007836 */ /* 0x000fca0000000000 */
[----:B------:R-:W-:-:S04]  /*2040*/  PRMT R0, R19, 0x654, R0 ;  /* 0x0000065413007816 */ /* 0x000fc80000000000 */
[----:B------:R0:W-:Y:S03]  /*2050*/  SYNCS.ARRIVE.TRANS64.RED.A1T0 RZ, [R0+URZ], RZ ;  /* 0x000000ff00ff79a7 */ /* 0x0001e6000810043f */
.L_x_33:
[----:B------:R-:W-:Y:S05]  /*2060*/  BSYNC B0 ;  /* 0x0000000000007941 */ /* 0x000fea0003800000 */
.L_x_32:
[----:B------:R-:W-:Y:S05]  /*2070*/  @P1 BRA `(.L_x_30) ;  /* 0x0000000000041947 */ /* 0x000fea0003800000 */
[----:B------:R-:W-:Y:S01]  /*2080*/  BPT.TRAP 0x1 ;  /* 0x000000040000795c */ /* 0x000fe20000300000 */
.L_x_30:
[----:B------:R-:W-:Y:S01]  /*2090*/  UISETP.GE.U32.AND UP1, UPT, UR43, 0x7, UPT ;  /* 0x000000072b00788c */ /* 0x000fe2000bf26070 */
[----:B------:R-:W-:Y:S01]  /*20a0*/  IMAD.SHL.U32 R100, R100, 0x80, RZ ;  /* 0x0000008064647824 */ /* 0x000fe200078e00ff */
[----:B------:R-:W-:Y:S01]  /*20b0*/  UIADD3 UR41, UR43, UR41, URZ ;  /* 0x000000292b297290 */ /* 0x000fe2000fffe03f */
[----:B------:R-:W-:Y:S01]  /*20c0*/  SHF.R.S32.HI R11, RZ, 0x1f, R101 ;  /* 0x0000001fff0b7819 */ /* 0x000fe20000011465 */
[----:B------:R-:W-:Y:S01]  /*20d0*/  ULDC UR10, c[0x0][0x288] ;  /* 0x0000a200000a7ab9 */ /* 0x000fe20000000800 */
[----:B------:R-:W-:Y:S01]  /*20e0*/  IMAD.SHL.U32 R6, R103, 0x80, RZ ;  /* 0x0000008067067824 */ /* 0x000fe200078e00ff */
[C---:B------:R-:W-:Y:S01]  /*20f0*/  LOP3.LUT R8, R100.reuse, 0x6, R95, 0xf8, !PT ;  /* 0x0000000664087812 */ /* 0x040fe200078ef85f */
[----:B------:R-:W-:Y:S01]  /*2100*/  UISETP.GT.U32.AND UP0, UPT, UR41, 0x6, UPT ;  /* 0x000000062900788c */ /* 0x000fe2000bf04070 */
[----:B------:R-:W-:Y:S01]  /*2110*/  ISETP.GE.AND P0, PT, R100, UR10, PT ;  /* 0x0000000a64007c0c */ /* 0x000fe2000bf06270 */
[----:B------:R-:W-:Y:S01]  /*2120*/  ULDC.64 UR6, c[0x0][0x5d0] ;  /* 0x0001740000067ab9 */ /* 0x000fe20000000a00 */
[----:B------:R-:W-:Y:S01]  /*2130*/  ULDC UR11, c[0x0][0x284] ;  /* 0x0000a100000b7ab9 */ /* 0x000fe20000000800 */
[----:B------:R-:W-:Y:S01]  /*2140*/  @UP1 UIMAD.WIDE.U32 UR4, UR41, 0x24924925, URZ ;  /* 0x24924925290418a5 */ /* 0x000fe2000f8e003f */
[----:B------:R-:W-:Y:S01]  /*2150*/  SHF.R.S32.HI R9, RZ, 0x1f, R8 ;  /* 0x0000001fff097819 */ /* 0x000fe20000011408 */
[----:B0-----:R-:W-:Y:S01]  /*2160*/  IMAD R0, R11, UR6, RZ ;  /* 0x000000060b007c24 */ /* 0x001fe2000f8e02ff */
[----:B------:R-:W-:Y:S01]  /*2170*/  UISETP.LT.U32.AND UP0, UPT, UR43, 0x7, UP0 ;  /* 0x000000072b00788c */ /* 0x000fe20008701070 */
[----:B------:R-:W-:Y:S01]  /*2180*/  ISETP.GE.OR P0, PT, R6, UR11, P0 ;  /* 0x0000000b06007c0c */ /* 0x000fe20008706670 */
[----:B------:R-:W-:Y:S01]  /*2190*/  @UP1 UIADD3 UR4, UR41, -UR5, URZ ;  /* 0x8000000529041290 */ /* 0x000fe2000fffe03f */
[C---:B------:R-:W-:Y:S01]  /*21a0*/  IMAD R3, R101.reuse, UR7, R0 ;  /* 0x0000000765037c24 */ /* 0x040fe2000f8e0200 */
[----:B------:R-:W-:Y:S01]  /*21b0*/  ULDC.64 UR8, c[0x0][0x5c8] ;  /* 0x0001720000087ab9 */ /* 0x000fe20000000a00 */
[----:B------:R-:W-:Y:S01]  /*21c0*/  IMAD.WIDE.U32 R4, R101, UR6, R8 ;  /* 0x0000000665047c25 */ /* 0x000fe2000f8e0008 */
[----:B------:R-:W-:-:S02]  /*21d0*/  USEL UR6, URZ, 0x1, !UP0 ;  /* 0x000000013f067887 */ /* 0x000fc4000c000000 */
[----:B------:R-:W-:Y:S01]  /*21e0*/  @UP1 ULEA.HI UR4, UR4, UR5, URZ, 0x1f ;  /* 0x0000000504041291 */ /* 0x000fe2000f8ff83f */
[----:B------:R-:W-:Y:S01]  /*21f0*/  IMAD.WIDE R104, R103, 0x80, R88 ;  /* 0x0000008067687825 */ /* 0x000fe200078e0258 */
[----:B------:R-:W-:Y:S02]  /*2200*/  ULOP3.LUT UR40, UR40, UR6, URZ, 0x3c, !UPT ;  /* 0x0000000628287292 */ /* 0x000fe4000f8e3c3f */
[----:B------:R-:W-:Y:S01]  /*2210*/  @UP1 USHF.R.U32.HI UR4, URZ, 0x2, UR4 ;  /* 0x000000023f041899 */ /* 0x000fe20008011604 */
[----:B------:R-:W-:Y:S02]  /*2220*/  IMAD.IADD R5, R5, 0x1, R3 ;  /* 0x0000000105057824 */ /* 0x000fe400078e0203 */
[----:B------:R-:W-:Y:S01]  /*2230*/  IMAD R3, R105, UR8, RZ ;  /* 0x0000000869037c24 */ /* 0x000fe2000f8e02ff */
[----:B------:R-:W-:Y:S01]  /*2240*/  @UP1 ULOP3.LUT UR40, UR40, 0x1, UR4, 0x78, !UPT ;  /* 0x0000000128281892 */ /* 0x000fe2000f8e7804 */
[----:B------:R-:W-:-:S04]  /*2250*/  IMAD.WIDE.U32 R106, R104, UR8, R4 ;  /* 0x00000008686a7c25 */ /* 0x000fc8000f8e0004 */
[----:B------:R-:W-:Y:S02]  /*2260*/  IMAD R7, R104, UR9, R3 ;  /* 0x0000000968077c24 */ /* 0x000fe4000f8e0203 */
[----:B------:R-:W-:Y:S01]  /*2270*/  IMAD.MOV.U32 R0, RZ, RZ, -0x1 ;  /* 0xffffffffff007424 */ /* 0x000fe200078e00ff */
[----:B------:R-:W-:Y:S06]  /*2280*/  @P0 BRA `(.L_x_34) ;  /* 0x0000003400040947 */ /* 0x000fec0003800000 */
[----:B-----5:R-:W-:Y:S01]  /*2290*/  FSETP.NEU.AND P0, PT, R90, RZ, PT ;  /* 0x000000ff5a00720b */ /* 0x020fe20003f0d000 */
[----:B------:R-:W-:Y:S01]  /*22a0*/  IMAD.IADD R4, R94, 0x1, -R100 ;  /* 0x000000015e047824 */ /* 0x000fe200078e0a64 */
[----:B------:R-:W-:Y:S01]  /*22b0*/  BSSY B0, `(.L_x_34) ;  /* 0x000033e000007945 */ /* 0x000fe20003800000 */
[----:B------:R-:W-:Y:S02]  /*22c0*/  IMAD.IADD R3, R99, 0x1, -R6 ;  /* 0x0000000163037824 */ /* 0x000fe400078e0a06 */
[----:B------:R-:W-:Y:S01]  /*22d0*/  IMAD.IADD R115, R107, 0x1, R7 ;  /* 0x000000016b737824 */ /* 0x000fe200078e0207 */
[----:B------:R-:W-:-:S04]  /*22e0*/  ISETP.GT.AND P3, PT, R4, RZ, PT ;  /* 0x000000ff0400720c */ /* 0x000fc80003f64270 */
[----:B------:R-:W-:-:S03]  /*22f0*/  ISETP.GT.AND P1, PT, R3, RZ, P3 ;  /* 0x000000ff0300720c */ /* 0x000fc60001f24270 */
[----:B------:R-:W-:Y:S10]  /*2300*/  @!P0 BRA `(.L_x_35) ;  /* 0x0000002400208947 */ /* 0x000ff40003800000 */
[----:B------:R-:W0:Y:S01]  /*2310*/  LDC.64 R108, c[0x0][0x5b8] ;  /* 0x00016e00ff6c7b82 */ /* 0x000e220000000a00 */
[----:B------:R-:W-:-:S07]  /*2320*/  ULDC.64 UR4, c[0x0][0x5c0] ;  /* 0x0001700000047ab9 */ /* 0x000fce0000000a00 */
[----:B------:R-:W1:Y:S08]  /*2330*/  LDC.64 R110, c[0x0][0x5b0] ;  /* 0x00016c00ff6e7b82 */ /* 0x000e700000000a00 */
[----:B------:R-:W2:Y:S01]  /*2340*/  LDC.64 R112, c[0x0][0x5a8] ;  /* 0x00016a00ff707b82 */ /* 0x000ea20000000a00 */
[-C--:B0-----:R-:W-:Y:S02]  /*2350*/  IMAD R6, R11, R108.reuse, RZ ;  /* 0x0000006c0b067224 */ /* 0x081fe400078e02ff */
[----:B------:R-:W-:-:S04]  /*2360*/  IMAD.WIDE.U32 R12, R101, R108, R8 ;  /* 0x0000006c650c7225 */ /* 0x000fc800078e0008 */
[----:B------:R-:W-:Y:S02]  /*2370*/  IMAD R103, R101, R109, R6 ;  /* 0x0000006d65677224 */ /* 0x000fe400078e0206 */
[-C--:B-1----:R-:W-:Y:S02]  /*2380*/  IMAD R5, R105, R110.reuse, RZ ;  /* 0x0000006e69057224 */ /* 0x082fe400078e02ff */
[----:B------:R-:W-:Y:S02]  /*2390*/  IMAD.IADD R13, R13, 0x1, R103 ;  /* 0x000000010d0d7824 */ /* 0x000fe400078e0267 */
[C---:B------:R-:W-:Y:S02]  /*23a0*/  IMAD R107, R104.reuse, R111, R5 ;  /* 0x0000006f686b7224 */ /* 0x040fe400078e0205 */
[----:B------:R-:W-:-:S04]  /*23b0*/  IMAD.WIDE.U32 R6, R104, R110, R12 ;  /* 0x0000006e68067225 */ /* 0x000fc800078e000c */
[----:B------:R-:W-:Y:S01]  /*23c0*/  IMAD.IADD R5, R7, 0x1, R107 ;  /* 0x0000000107057824 */ /* 0x000fe200078e026b */
[----:B--2---:R-:W-:-:S04]  /*23d0*/  LEA R14, P0, R6, R112, 0x2 ;  /* 0x00000070060e7211 */ /* 0x004fc800078010ff */
[----:B------:R-:W-:-:S05]  /*23e0*/  LEA.HI.X R15, R6, R113, R5, 0x2, P0 ;  /* 0x00000071060f7211 */ /* 0x000fca00000f1405 */
[----:B------:R0:W2:Y:S01]  /*23f0*/  @P1 LDG.E.LTC128B R5, desc[UR38][R14.64] ;  /* 0x000000260e051981 */ /* 0x0000a2000c1e1920 */
[----:B------:R-:W-:Y:S01]  /*2400*/  IMAD.WIDE.U32 R6, R104, R110, R8 ;  /* 0x0000006e68067225 */ /* 0x000fe200078e0008 */
[C---:B------:R-:W-:Y:S01]  /*2410*/  SHF.L.U64.HI R11, R110.reuse, 0x3, R111 ;  /* 0x000000036e0b7819 */ /* 0x040fe2000001026f */
[----:B------:R-:W-:Y:S01]  /*2420*/  BSSY B1, `(.L_x_36) ;  /* 0x0000016000017945 */ /* 0x000fe20003800000 */
[----:B------:R-:W-:Y:S01]  /*2430*/  ISETP.GT.AND P3, PT, R3, 0x8, P3 ;  /* 0x000000080300780c */ /* 0x000fe20001f64270 */
[----:B------:R-:W-:Y:S02]  /*2440*/  IMAD.IADD R7, R107, 0x1, R7 ;  /* 0x000000016b077824 */ /* 0x000fe400078e0207 */
[----:B------:R-:W-:Y:S02]  /*2450*/  IMAD.SHL.U32 R10, R110, 0x8, RZ ;  /* 0x000000086e0a7824 */ /* 0x000fe400078e00ff */
[----:B------:R-:W-:-:S04]  /*2460*/  IMAD.WIDE.U32 R20, R101, R108, R6 ;  /* 0x0000006c65147225 */ /* 0x000fc800078e0006 */
[----:B------:R-:W-:Y:S01]  /*2470*/  IMAD.WIDE.U32 R104, R104, R110, R10 ;  /* 0x0000006e68687225 */ /* 0x000fe200078e000a */
[----:B------:R-:W-:Y:S02]  /*2480*/  LEA R10, P0, R106, UR4, 0x2 ;  /* 0x000000046a0a7c11 */ /* 0x000fe4000f8010ff */
[----:B------:R-:W-:Y:S01]  /*2490*/  LEA R6, P4, R20, R112, 0x2 ;  /* 0x0000007014067211 */ /* 0x000fe200078810ff */
[----:B0-----:R-:W-:Y:S01]  /*24a0*/  IMAD.IADD R14, R103, 0x1, R21 ;  /* 0x00000001670e7824 */ /* 0x001fe200078e0215 */
[----:B------:R-:W-:Y:S01]  /*24b0*/  LEA.HI.X R11, R106, UR5, R115, 0x2, P0 ;  /* 0x000000056a0b7c11 */ /* 0x000fe200080f1473 */
[----:B------:R-:W-:Y:S01]  /*24c0*/  IMAD.IADD R107, R107, 0x1, R105 ;  /* 0x000000016b6b7824 */ /* 0x000fe200078e0269 */
[----:B------:R-:W-:Y:S02]  /*24d0*/  ISETP.GT.AND P0, PT, R4, 0x1, PT ;  /* 0x000000010400780c */ /* 0x000fe40003f04270 */
[----:B------:R-:W-:Y:S01]  /*24e0*/  IADD3 R15, P2, R12, R104, RZ ;  /* 0x000000680c0f7210 */ /* 0x000fe20007f5e0ff */
[----:B--2---:R-:W-:-:S04]  /*24f0*/  FMUL R7, R5, R90 ;  /* 0x0000005a05077220 */ /* 0x004fc80000400000 */
[----:B------:R-:W-:Y:S01]  /*2500*/  FFMA R21, R24, R23, R7 ;  /* 0x0000001718157223 */ /* 0x000fe20000000007 */
[----:B------:R-:W-:Y:S01]  /*2510*/  LEA.HI.X R7, R20, R113, R14, 0x2, P4 ;  /* 0x0000007114077211 */ /* 0x000fe200020f140e */
[----:B------:R-:W-:Y:S01]  /*2520*/  IMAD.X R20, R107, 0x1, R13, P2 ;  /* 0x000000016b147824 */ /* 0x000fe200010e060d */
[----:B------:R-:W-:Y:S02]  /*2530*/  ISETP.GT.AND P4, PT, R3, RZ, P0 ;  /* 0x000000ff0300720c */ /* 0x000fe40000784270 */
[----:B------:R0:W-:Y:S01]  /*2540*/  @P1 STG.E desc[UR38][R10.64], R21 ;  /* 0x000000150a001986 */ /* 0x0001e2000c101926 */
[----:B------:R-:W-:-:S10]  /*2550*/  LEA R14, P1, R15, R112, 0x2 ;  /* 0x000000700f0e7211 */ /* 0x000fd400078210ff */
[----:B------:R-:W-:Y:S05]  /*2560*/  @!P4 BRA `(.L_x_37) ;  /* 0x000000000004c947 */ /* 0x000fea0003800000 */
[----:B------:R1:W5:Y:S02]  /*2570*/  LDG.E.LTC128B R5, desc[UR38][R6.64+0x4] ;  /* 0x0000042606057981 */ /* 0x000364000c1e1920 */
.L_x_37:
[----:B------:R-:W-:Y:S05]  /*2580*/  BSYNC B1 ;  /* 0x0000000000017941 */ /* 0x000fea0003800000 */
.L_x_36:
[----:B-----5:R-:W-:Y:S01]  /*2590*/  FMUL R12, R5, R90 ;  /* 0x0000005a050c7220 */ /* 0x020fe20000400000 */
[----:B------:R-:W-:-:S03]  /*25a0*/  LEA.HI.X R15, R15, R113, R20, 0x2, P1 ;  /* 0x000000710f0f7211 */ /* 0x000fc600008f1414 */
[----:B------:R-:W-:Y:S01]  /*25b0*/  FFMA R105, R25, R23, R12 ;  /* 0x0000001719697223 */ /* 0x000fe2000000000c */
[----:B------:R-:W-:-:S04]  /*25c0*/  IMAD.MOV.U32 R25, RZ, RZ, R5 ;  /* 0x000000ffff197224 */ /* 0x000fc800078e0005 */
[----:B------:R2:W-:Y:S04]  /*25d0*/  @P4 STG.E desc[UR38][R10.64+0x4], R105 ;  /* 0x000004690a004986 */ /* 0x0005e8000c101926 */
[----:B------:R-:W3:Y:S01]  /*25e0*/  @P3 LDG.E.LTC128B R25, desc[UR38][R14.64] ;  /* 0x000000260e193981 */ /* 0x000ee2000c1e1920 */
[C---:B------:R-:W-:Y:S01]  /*25f0*/  SHF.L.U64.HI R13, R91.reuse, 0x2, R92 ;  /* 0x000000025b0d7819 */ /* 0x040fe2000001025c */
[----:B------:R-:W-:Y:S01]  /*2600*/  BSSY B1, `(.L_x_38) ;  /* 0x0000010000017945 */ /* 0x000fe20003800000 */
[----:B------:R-:W-:Y:S02]  /*2610*/  LEA R12, P2, R91, R10, 0x2 ;  /* 0x0000000a5b0c7211 */ /* 0x000fe400078410ff */
[----:B------:R-:W-:Y:S02]  /*2620*/  IADD3 R20, P1, R8, R104, RZ ;  /* 0x0000006808147210 */ /* 0x000fe40007f3e0ff */
[----:B------:R-:W-:Y:S01]  /*2630*/  ISETP.GT.AND P0, PT, R3, 0x8, P0 ;  /* 0x000000080300780c */ /* 0x000fe20000704270 */
[----:B------:R-:W-:-:S02]  /*2640*/  IMAD.X R13, R13, 0x1, R11, P2 ;  /* 0x000000010d0d7824 */ /* 0x000fc400010e060b */
[----:B0-----:R-:W-:Y:S01]  /*2650*/  IMAD.X R21, R9, 0x1, R107, P1 ;  /* 0x0000000109157824 */ /* 0x001fe200008e066b */
[----:B------:R-:W-:Y:S01]  /*2660*/  ISETP.GT.AND P1, PT, R4, 0x8, PT ;  /* 0x000000080400780c */ /* 0x000fe20003f24270 */
[----:B------:R-:W-:-:S04]  /*2670*/  IMAD.WIDE.U32 R20, R101, R108, R20 ;  /* 0x0000006c65147225 */ /* 0x000fc800078e0014 */
[----:B------:R-:W-:Y:S01]  /*2680*/  IMAD.IADD R9, R103, 0x1, R21 ;  /* 0x0000000167097824 */ /* 0x000fe200078e0215 */
[----:B------:R-:W-:-:S04]  /*2690*/  LEA R8, P4, R20, R112, 0x2 ;  /* 0x0000007014087211 */ /* 0x000fc800078810ff */
[----:B------:R-:W-:Y:S01]  /*26a0*/  LEA.HI.X R9, R20, R113, R9, 0x2, P4 ;  /* 0x0000007114097211 */ /* 0x000fe200020f1409 */
[----:B---3--:R-:W-:-:S04]  /*26b0*/  FMUL R5, R25, R90 ;  /* 0x0000005a19057220 */ /* 0x008fc80000400000 */
[----:B------:R-:W-:-:S05]  /*26c0*/  FFMA R5, R26, R23, R5 ;  /* 0x000000171a057223 */ /* 0x000fca0000000005 */
[----:B------:R2:W-:Y:S01]  /*26d0*/  @P3 STG.E desc[UR38][R12.64], R5 ;  /* 0x000000050c003986 */ /* 0x0005e2000c101926 */
[----:B------:R-:W-:Y:S05]  /*26e0*/  @!P0 BRA `(.L_x_39) ;  /* 0x0000000000048947 */ /* 0x000fea0003800000 */
[----:B------:R0:W5:Y:S02]  /*26f0*/  LDG.E.LTC128B R25, desc[UR38][R8.64+0x4] ;  /* 0x0000042608197981 */ /* 0x000164000c1e1920 */
.L_x_39:
[----:B------:R-:W-:Y:S05]  /*2700*/  BSYNC B1 ;  /* 0x0000000000017941 */ /* 0x000fea0003800000 */
.L_x_38:
[----:B-----5:R-:W-:Y:S01]  /*2710*/  FMUL R14, R25, R90 ;  /* 0x0000005a190e7220 */ /* 0x020fe20000400000 */
[----:B------:R-:W-:Y:S01]  /*2720*/  ISETP.GT.AND P3, PT, R3, RZ, P1 ;  /* 0x000000ff0300720c */ /* 0x000fe20000f64270 */
[----:B------:R-:W-:Y:S01]  /*2730*/  BSSY B1, `(.L_x_40) ;  /* 0x0000006000017945 */ /* 0x000fe20003800000 */
[----:B------:R-:W-:Y:S01]  /*2740*/  ISETP.GT.AND P2, PT, R4, 0x9, PT ;  /* 0x000000090400780c */ /* 0x000fe20003f44270 */
[----:B------:R-:W-:-:S05]  /*2750*/  FFMA R27, R27, R23, R14 ;  /* 0x000000171b1b7223 */ /* 0x000fca000000000e */
[----:B------:R3:W-:Y:S05]  /*2760*/  @P0 STG.E desc[UR38][R12.64+0x4], R27 ;  /* 0x0000041b0c000986 */ /* 0x0007ea000c101926 */
[----:B------:R-:W-:Y:S05]  /*2770*/  @!P3 BRA `(.L_x_41) ;  /* 0x000000000004b947 */ /* 0x000fea0003800000 */
[----:B------:R4:W5:Y:S02]  /*2780*/  LDG.E.LTC128B R25, desc[UR38][R6.64+0x20] ;  /* 0x0000202606197981 */ /* 0x000964000c1e1920 */
.L_x_41:
[----:B------:R-:W-:Y:S05]  /*2790*/  BSYNC B1 ;  /* 0x0000000000017941 */ /* 0x000fea0003800000 */
.L_x_40:
[----:B--2--5:R-:W-:Y:S01]  /*27a0*/  FMUL R5, R25, R90 ;  /* 0x0000005a19057220 */ /* 0x024fe20000400000 */
[----:B------:R-:W-:Y:S01]  /*27b0*/  ISETP.GT.AND P0, PT, R3, RZ, P2 ;  /* 0x000000ff0300720c */ /* 0x000fe20001704270 */
[----:B------:R-:W-:Y:S02]  /*27c0*/  BSSY B1, `(.L_x_42) ;  /* 0x0000005000017945 */ /* 0x000fe40003800000 */
[----:B------:R-:W-:-:S05]  /*27d0*/  FFMA R5, R28, R23, R5 ;  /* 0x000000171c057223 */ /* 0x000fca0000000005 */
[----:B------:R2:W-:Y:S05]  /*27e0*/  @P3 STG.E desc[UR38][R10.64+0x20], R5 ;  /* 0x000020050a003986 */ /* 0x0005ea000c101926 */
[----:B------:R-:W-:Y:S05]  /*27f0*/  @!P0 BRA `(.L_x_43) ;  /* 0x0000000000048947 */ /* 0x000fea0003800000 */
[----:B------:R0:W5:Y:S02]  /*2800*/  LDG.E.LTC128B R25, desc[UR38][R6.64+0x24] ;  /* 0x0000242606197981 */ /* 0x000164000c1e1920 */
.L_x_43:
[----:B------:R-:W-:Y:S05]  /*2810*/  BSYNC B1 ;  /* 0x0000000000017941 */ /* 0x000fea0003800000 */
.L_x_42:
[----:B-----5:R-:W-:Y:S01]  /*2820*/  FMUL R14, R25, R90 ;  /* 0x0000005a190e7220 */ /* 0x020fe20000400000 */
[----:B------:R-:W-:Y:S01]  /*2830*/  ISETP.GT.AND P1, PT, R3, 0x8, P1 ;  /* 0x000000080300780c */ /* 0x000fe20000f24270 */
[----:B------:R-:W-:Y:S02]  /*2840*/  BSSY B1, `(.L_x_44) ;  /* 0x0000005000017945 */ /* 0x000fe40003800000 */
[----:B------:R-:W-:-:S05]  /*2850*/  FFMA R29, R29, R23, R14 ;  /* 0x000000171d1d7223 */ /* 0x000fca000000000e */
[----:B------:R0:W-:Y:S05]  /*2860*/  @P0 STG.E desc[UR38][R10.64+0x24], R29 ;  /* 0x0000241d0a000986 */ /* 0x0001ea000c101926 */
[----:B------:R-:W-:Y:S05]  /*2870*/  @!P1 BRA `(.L_x_45) ;  /* 0x0000000000049947 */ /* 0x000fea0003800000 */
[----:B------:R0:W5:Y:S02]  /*2880*/  LDG.E.LTC128B R25, desc[UR38][R8.64+0x20] ;  /* 0x0000202608197981 */ /* 0x000164000c1e1920 */
.L_x_45:
[----:B------:R-:W-:Y:S05]  /*2890*/  BSYNC B1 ;  /* 0x0000000000017941 */ /* 0x000fea0003800000 */
.L_x_44:
[----:B--2--5:R-:W-:Y:S01]  /*28a0*/  FMUL R5, R25, R90 ;  /* 0x0000005a19057220 */ /* 0x024fe20000400000 */
[----:B------:R-:W-:Y:S01]  /*28b0*/  ISETP.GT.AND P2, PT, R3, 0x8, P2 ;  /* 0x000000080300780c */ /* 0x000fe20001744270 */
[----:B------:R-:W-:Y:S01]  /*28c0*/  BSSY B1, `(.L_x_46) ;  /* 0x0000006000017945 */ /* 0x000fe20003800000 */
[----:B------:R-:W-:Y:S01]  /*28d0*/  ISETP.GT.AND P0, PT, R4, 0x10, PT ;  /* 0x000000100400780c */ /* 0x000fe20003f04270 */
[----:B------:R-:W-:-:S05]  /*28e0*/  FFMA R5, R30, R23, R5 ;  /* 0x000000171e057223 */ /* 0x000fca0000000005 */
[----:B------:R2:W-:Y:S05]  /*28f0*/  @P1 STG.E desc[UR38][R12.64+0x20], R5 ;  /* 0x000020050c001986 */ /* 0x0005ea000c101926 */
[----:B------:R-:W-:Y:S05]  /*2900*/  @!P2 BRA `(.L_x_47) ;  /* 0x000000000004a947 */ /* 0x000fea0003800000 */
[----:B------:R0:W5:Y:S02]  /*2910*/  LDG.E.LTC128B R25, desc[UR38][R8.64+0x24] ;  /* 0x0000242608197981 */ /* 0x000164000c1e1920 */
.L_x_47:
[----:B------:R-:W-:Y:S05]  /*2920*/  BSYNC B1 ;  /* 0x0000000000017941 */ /* 0x000fea0003800000 */
.L_x_46:
        /* <DEDUP_REMOVED lines=8> */
.L_x_49:
[----:B------:R-:W-:Y:S05]  /*29b0*/  BSYNC B1 ;  /* 0x0000000000017941 */ /* 0x000fea0003800000 */
.L_x_48:
[----:B--2--5:R-:W-:Y:S01]  /*29c0*/  FMUL R5, R25, R90 ;  /* 0x0000005a19057220 */ /* 0x024fe20000400000 */
[----:B------:R-:W-:Y:S01]  /*29d0*/  ISETP.GT.AND P2, PT, R3, RZ, P1 ;  /* 0x000000ff0300720c */ /* 0x000fe20000f44270 */
[----:B------:R-:W-:Y:S02]  /*29e0*/  BSSY B1, `(.L_x_50) ;  /* 0x0000005000017945 */ /* 0x000fe40003800000 */
[----:B------:R-:W-:-:S05]  /*29f0*/  FFMA R5, R32, R23, R5 ;  /* 0x0000001720057223 */ /* 0x000fca0000000005 */
[----:B------:R2:W-:Y:S05]  /*2a00*/  @P3 STG.E desc[UR38][R10.64+0x40], R5 ;  /* 0x000040050a003986 */ /* 0x0005ea000c101926 */
[----:B------:R-:W-:Y:S05]  /*2a10*/  @!P2 BRA `(.L_x_51) ;  /* 0x000000000004a947 */ /* 0x000fea0003800000 */
[----:B------:R0:W5:Y:S02]  /*2a20*/  LDG.E.LTC128B R25, desc[UR38][R6.64+0x44] ;  /* 0x0000442606197981 */ /* 0x000164000c1e1920 */
.L_x_51:
[----:B------:R-:W-:Y:S05]  /*2a30*/  BSYNC B1 ;  /* 0x0000000000017941 */ /* 0x000fea0003800000 */
.L_x_50:
[----:B-----5:R-:W-:Y:S01]  /*2a40*/  FMUL R14, R25, R90 ;  /* 0x0000005a190e7220 */ /* 0x020fe20000400000 */
[----:B------:R-:W-:Y:S01]  /*2a50*/  ISETP.GT.AND P0, PT, R3, 0x8, P0 ;  /* 0x000000080300780c */ /* 0x000fe20000704270 */
[----:B------:R-:W-:Y:S02]  /*2a60*/  BSSY B1, `(.L_x_52) ;  /* 0x0000005000017945 */ /* 0x000fe40003800000 */
[----:B------:R-:W-:-:S05]  /*2a70*/  FFMA R33, R33, R23, R14 ;  /* 0x0000001721217223 */ /* 0x000fca000000000e */
[----:B------:R0:W-:Y:S05]  /*2a80*/  @P2 STG.E desc[UR38][R10.64+0x44], R33 ;  /* 0x000044210a002986 */ /* 0x0001ea000c101926 */
[----:B------:R-:W-:Y:S05]  /*2a90*/  @!P0 BRA `(.L_x_53) ;  /* 0x0000000000048947 */ /* 0x000fea0003800000 */
[----:B------:R0:W5:Y:S02]  /*2aa0*/  LDG.E.LTC128B R25, desc[UR38][R8.64+0x40] ;  /* 0x0000402608197981 */ /* 0x000164000c1e1920 */
.L_x_53:
[----:B------:R-:W-:Y:S05]  /*2ab0*/  BSYNC B1 ;  /* 0x0000000000017941 */ /* 0x000fea0003800000 */
.L_x_52:
        /* <DEDUP_REMOVED lines=8> */
.L_x_55:
[----:B------:R-:W-:Y:S05]  /*2b40*/  BSYNC B1 ;  /* 0x0000000000017941 */ /* 0x000fea0003800000 */
.L_x_54:
        /* <DEDUP_REMOVED lines=8> */
.L_x_57:
[----:B------:R-:W-:Y:S05]  /*2bd0*/  BSYNC B1 ;  /* 0x0000000000017941 */ /* 0x000fea0003800000 */
.L_x_56:
[----:B--2--5:R-:W-:Y:S01]  /*2be0*/  FMUL R5, R25, R90 ;  /* 0x0000005a19057220 */ /* 0x024fe20000400000 */
[----:B------:R-:W-:Y:S01]  /*2bf0*/  ISETP.GT.AND P1, PT, R3, RZ, P0 ;  /* 0x000000ff0300720c */ /* 0x000fe20000724270 */
[----:B------:R-:W-:Y:S02]  /*2c00*/  BSSY B1, `(.L_x_58) ;  /* 0x0000005000017945 */ /* 0x000fe40003800000 */
[----:B------:R-:W-:-:S05]  /*2c10*/  FFMA R5, R36, R23, R5 ;  /* 0x0000001724057223 */ /* 0x000fca0000000005 */
[----:B------:R2:W-:Y:S05]  /*2c20*/  @P3 STG.E desc[UR38][R10.64+0x60], R5 ;  /* 0x000060050a003986 */ /* 0x0005ea000c101926 */
[----:B------:R-:W-:Y:S05]  /*2c30*/  @!P1 BRA `(.L_x_59) ;  /* 0x0000000000049947 */ /* 0x000fea0003800000 */
[----:B------:R0:W5:Y:S02]  /*2c40*/  LDG.E.LTC128B R25, desc[UR38][R6.64+0x64] ;  /* 0x0000642606197981 */ /* 0x000164000c1e1920 */
.L_x_59:
[----:B------:R-:W-:Y:S05]  /*2c50*/  BSYNC B1 ;  /* 0x0000000000017941 */ /* 0x000fea0003800000 */
.L_x_58:
[----:B-----5:R-:W-:Y:S01]  /*2c60*/  FMUL R14, R25, R90 ;  /* 0x0000005a190e7220 */ /* 0x020fe20000400000 */
[----:B------:R-:W-:Y:S01]  /*2c70*/  ISETP.GT.AND P2, PT, R3, 0x8, P2 ;  /* 0x000000080300780c */ /* 0x000fe20001744270 */
[----:B------:R-:W-:Y:S02]  /*2c80*/  BSSY B1, `(.L_x_60) ;  /* 0x0000005000017945 */ /* 0x000fe40003800000 */
[----:B------:R-:W-:-:S05]  /*2c90*/  FFMA R37, R37, R23, R14 ;  /* 0x0000001725257223 */ /* 0x000fca000000000e */
[----:B------:R0:W-:Y:S05]  /*2ca0*/  @P1 STG.E desc[UR38][R10.64+0x64], R37 ;  /* 0x000064250a001986 */ /* 0x0001ea000c101926 */
[----:B------:R-:W-:Y:S05]  /*2cb0*/  @!P2 BRA `(.L_x_61) ;  /* 0x000000000004a947 */ /* 0x000fea0003800000 */
[----:B------:R0:W5:Y:S02]  /*2cc0*/  LDG.E.LTC128B R25, desc[UR38][R8.64+0x60] ;  /* 0x0000602608197981 */ /* 0x000164000c1e1920 */
.L_x_61:
[----:B------:R-:W-:Y:S05]  /*2cd0*/  BSYNC B1 ;  /* 0x0000000000017941 */ /* 0x000fea0003800000 */
.L_x_60:
        /* <DEDUP_REMOVED lines=8> */
.L_x_63:
[----:B------:R-:W-:Y:S05]  /*2d60*/  BSYNC B1 ;  /* 0x0000000000017941 */ /* 0x000fea0003800000 */
.L_x_62:
        /* <DEDUP_REMOVED lines=8> */
.L_x_65:
[----:B------:R-:W-:Y:S05]  /*2df0*/  BSYNC B1 ;  /* 0x0000000000017941 */ /* 0x000fea0003800000 */
.L_x_64:
[----:B--2--5:R-:W-:Y:S01]  /*2e00*/  FMUL R5, R25, R90 ;  /* 0x0000005a19057220 */ /* 0x024fe20000400000 */
[----:B------:R-:W-:Y:S01]  /*2e10*/  ISETP.GT.AND P0, PT, R3, RZ, P2 ;  /* 0x000000ff0300720c */ /* 0x000fe20001704270 */
[----:B------:R-:W-:Y:S02]  /*2e20*/  BSSY B1, `(.L_x_66) ;  /* 0x0000005000017945 */ /* 0x000fe40003800000 */
[----:B------:R-:W-:-:S05]  /*2e30*/  FFMA R5, R40, R23, R5 ;  /* 0x0000001728057223 */ /* 0x000fca0000000005 */
[----:B------:R2:W-:Y:S05]  /*2e40*/  @P3 STG.E desc[UR38][R10.64+0x80], R5 ;  /* 0x000080050a003986 */ /* 0x0005ea000c101926 */
[----:B------:R-:W-:Y:S05]  /*2e50*/  @!P0 BRA `(.L_x_67) ;  /* 0x0000000000048947 */ /* 0x000fea0003800000 */
[----:B------:R0:W5:Y:S02]  /*2e60*/  LDG.E.LTC128B R25, desc[UR38][R6.64+0x84] ;  /* 0x0000842606197981 */ /* 0x000164000c1e1920 */
.L_x_67:
[----:B------:R-:W-:Y:S05]  /*2e70*/  BSYNC B1 ;  /* 0x0000000000017941 */ /* 0x000fea0003800000 */
.L_x_66:
[----:B-----5:R-:W-:Y:S01]  /*2e80*/  FMUL R14, R25, R90 ;  /* 0x0000005a190e7220 */ /* 0x020fe20000400000 */
[----:B------:R-:W-:Y:S01]  /*2e90*/  ISETP.GT.AND P1, PT, R3, 0x8, P1 ;  /* 0x000000080300780c */ /* 0x000fe20000f24270 */
[----:B------:R-:W-:Y:S02]  /*2ea0*/  BSSY B1, `(.L_x_68) ;  /* 0x0000005000017945 */ /* 0x000fe40003800000 */
[----:B------:R-:W-:-:S05]  /*2eb0*/  FFMA R41, R41, R23, R14 ;  /* 0x0000001729297223 */ /* 0x000fca000000000e */
[----:B------:R0:W-:Y:S05]  /*2ec0*/  @P0 STG.E desc[UR38][R10.64+0x84], R41 ;  /* 0x000084290a000986 */ /* 0x0001ea000c101926 */
[----:B------:R-:W-:Y:S05]  /*2ed0*/  @!P1 BRA `(.L_x_69) ;  /* 0x0000000000049947 */ /* 0x000fea0003800000 */
[----:B------:R0:W5:Y:S02]  /*2ee0*/  LDG.E.LTC128B R25, desc[UR38][R8.64+0x80] ;  /* 0x0000802608197981 */ /* 0x000164000c1e1920 */
.L_x_69:
[----:B------:R-:W-:Y:S05]  /*2ef0*/  BSYNC B1 ;  /* 0x0000000000017941 */ /* 0x000fea0003800000 */
.L_x_68:
        /* <DEDUP_REMOVED lines=8> */
.L_x_71:
[----:B------:R-:W-:Y:S05]  /*2f80*/  BSYNC B1 ;  /* 0x0000000000017941 */ /* 0x000fea0003800000 */
.L_x_70:
        /* <DEDUP_REMOVED lines=8> */
.L_x_73:
[----:B------:R-:W-:Y:S05]  /*3010*/  BSYNC B1 ;  /* 0x0000000000017941 */ /* 0x000fea0003800000 */
.L_x_72:
[----:B--2--5:R-:W-:Y:S01]  /*3020*/  FMUL R5, R25, R90 ;  /* 0x0000005a19057220 */ /* 0x024fe20000400000 */
[----:B------:R-:W-:Y:S01]  /*3030*/  ISETP.GT.AND P2, PT, R3, RZ, P1 ;  /* 0x000000ff0300720c */ /* 0x000fe20000f44270 */
[----:B------:R-:W-:Y:S02]  /*3040*/  BSSY B1, `(.L_x_74) ;  /* 0x0000005000017945 */ /* 0x000fe40003800000 */
[----:B------:R-:W-:-:S05]  /*3050*/  FFMA R5, R44, R23, R5 ;  /* 0x000000172c057223 */ /* 0x000fca0000000005 */
[----:B------:R2:W-:Y:S05]  /*3060*/  @P3 STG.E desc[UR38][R10.64+0xa0], R5 ;  /* 0x0000a0050a003986 */ /* 0x0005ea000c101926 */
[----:B------:R-:W-:Y:S05]  /*3070*/  @!P2 BRA `(.L_x_75) ;  /* 0x000000000004a947 */ /* 0x000fea0003800000 */
[----:B------:R0:W5:Y:S02]  /*3080*/  LDG.E.LTC128B R25, desc[UR38][R6.64+0xa4] ;  /* 0x0000a42606197981 */ /* 0x000164000c1e1920 */
.L_x_75:
[----:B------:R-:W-:Y:S05]  /*3090*/  BSYNC B1 ;  /* 0x0000000000017941 */ /* 0x000fea0003800000 */
.L_x_74:
[----:B-----5:R-:W-:Y:S01]  /*30a0*/  FMUL R14, R25, R90 ;  /* 0x0000005a190e7220 */ /* 0x020fe20000400000 */
[----:B------:R-:W-:Y:S01]  /*30b0*/  ISETP.GT.AND P0, PT, R3, 0x8, P0 ;  /* 0x000000080300780c */ /* 0x000fe20000704270 */
[----:B------:R-:W-:Y:S02]  /*30c0*/  BSSY B1, `(.L_x_76) ;  /* 0x0000005000017945 */ /* 0x000fe40003800000 */
[----:B------:R-:W-:-:S05]  /*30d0*/  FFMA R45, R45, R23, R14 ;  /* 0x000000172d2d7223 */ /* 0x000fca000000000e */
[----:B------:R0:W-:Y:S05]  /*30e0*/  @P2 STG.E desc[UR38][R10.64+0xa4], R45 ;  /* 0x0000a42d0a002986 */ /* 0x0001ea000c101926 */
[----:B------:R-:W-:Y:S05]  /*30f0*/  @!P0 BRA `(.L_x_77) ;  /* 0x0000000000048947 */ /* 0x000fea0003800000 */
[----:B------:R0:W5:Y:S02]  /*3100*/  LDG.E.LTC128B R25, desc[UR38][R8.64+0xa0] ;  /* 0x0000a02608197981 */ /* 0x000164000c1e1920 */
.L_x_77:
[----:B------:R-:W-:Y:S05]  /*3110*/  BSYNC B1 ;  /* 0x0000000000017941 */ /* 0x000fea0003800000 */
.L_x_76:
        /* <DEDUP_REMOVED lines=8> */
.L_x_79:
[----:B------:R-:W-:Y:S05]  /*31a0*/  BSYNC B1 ;  /* 0x0000000000017941 */ /* 0x000fea0003800000 */
.L_x_78:
        /* <DEDUP_REMOVED lines=8> */
.L_x_81:
[----:B------:R-:W-:Y:S05]  /*3230*/  BSYNC B1 ;  /* 0x0000000000017941 */ /* 0x000fea0003800000 */
.L_x_80:
[----:B--2--5:R-:W-:Y:S01]  /*3240*/  FMUL R5, R25, R90 ;  /* 0x0000005a19057220 */ /* 0x024fe20000400000 */
[----:B------:R-:W-:Y:S01]  /*3250*/  ISETP.GT.AND P1, PT, R3, RZ, P0 ;  /* 0x000000ff0300720c */ /* 0x000fe20000724270 */
[----:B------:R-:W-:Y:S02]  /*3260*/  BSSY B1, `(.L_x_82) ;  /* 0x0000005000017945 */ /* 0x000fe40003800000 */
[----:B------:R-:W-:-:S05]  /*3270*/  FFMA R5, R48, R23, R5 ;  /* 0x0000001730057223 */ /* 0x000fca0000000005 */
[----:B------:R2:W-:Y:S05]  /*3280*/  @P3 STG.E desc[UR38][R10.64+0xc0], R5 ;  /* 0x0000c0050a003986 */ /* 0x0005ea000c101926 */
[----:B------:R-:W-:Y:S05]  /*3290*/  @!P1 BRA `(.L_x_83) ;  /* 0x0000000000049947 */ /* 0x000fea0003800000 */
[----:B------:R0:W5:Y:S02]  /*32a0*/  LDG.E.LTC128B R25, desc[UR38][R6.64+0xc4] ;  /* 0x0000c42606197981 */ /* 0x000164000c1e1920 */
.L_x_83:
[----:B------:R-:W-:Y:S05]  /*32b0*/  BSYNC B1 ;  /* 0x0000000000017941 */ /* 0x000fea0003800000 */
.L_x_82:
[----:B-----5:R-:W-:Y:S01]  /*32c0*/  FMUL R14, R25, R90 ;  /* 0x0000005a190e7220 */ /* 0x020fe20000400000 */
[----:B------:R-:W-:Y:S01]  /*32d0*/  ISETP.GT.AND P2, PT, R3, 0x8, P2 ;  /* 0x000000080300780c */ /* 0x000fe20001744270 */
[----:B------:R-:W-:Y:S02]  /*32e0*/  BSSY B1, `(.L_x_84) ;  /* 0x0000005000017945 */ /* 0x000fe40003800000 */
[----:B------:R-:W-:-:S05]  /*32f0*/  FFMA R49, R49, R23, R14 ;  /* 0x0000001731317223 */ /* 0x000fca000000000e */
[----:B------:R0:W-:Y:S05]  /*3300*/  @P1 STG.E desc[UR38][R10.64+0xc4], R49 ;  /* 0x0000c4310a001986 */ /* 0x0001ea000c101926 */
[----:B------:R-:W-:Y:S05]  /*3310*/  @!P2 BRA `(.L_x_85) ;  /* 0x000000000004a947 */ /* 0x000fea0003800000 */
[----:B------:R0:W5:Y:S02]  /*3320*/  LDG.E.LTC128B R25, desc[UR38][R8.64+0xc0] ;  /* 0x0000c02608197981 */ /* 0x000164000c1e1920 */
.L_x_85:
[----:B------:R-:W-:Y:S05]  /*3330*/  BSYNC B1 ;  /* 0x0000000000017941 */ /* 0x000fea0003800000 */
.L_x_84:
        /* <DEDUP_REMOVED lines=8> */
.L_x_87:
[----:B------:R-:W-:Y:S05]  /*33c0*/  BSYNC B1 ;  /* 0x0000000000017941 */ /* 0x000fea0003800000 */
.L_x_86:
        /* <DEDUP_REMOVED lines=8> */
.L_x_89:
[----:B------:R-:W-:Y:S05]  /*3450*/  BSYNC B1 ;  /* 0x0000000000017941 */ /* 0x000fea0003800000 */
.L_x_88:
[----:B--2--5:R-:W-:Y:S01]  /*3460*/  FMUL R5, R25, R90 ;  /* 0x0000005a19057220 */ /* 0x024fe20000400000 */
[----:B------:R-:W-:Y:S01]  /*3470*/  ISETP.GT.AND P0, PT, R3, RZ, P2 ;  /* 0x000000ff0300720c */ /* 0x000fe20001704270 */
[----:B------:R-:W-:Y:S02]  /*3480*/  BSSY B1, `(.L_x_90) ;  /* 0x0000005000017945 */ /* 0x000fe40003800000 */
[----:B------:R-:W-:-:S05]  /*3490*/  FFMA R5, R52, R23, R5 ;  /* 0x0000001734057223 */ /* 0x000fca0000000005 */
[----:B------:R2:W-:Y:S05]  /*34a0*/  @P3 STG.E desc[UR38][R10.64+0xe0], R5 ;  /* 0x0000e0050a003986 */ /* 0x0005ea000c101926 */
[----:B------:R-:W-:Y:S05]  /*34b0*/  @!P0 BRA `(.L_x_91) ;  /* 0x0000000000048947 */ /* 0x000fea0003800000 */
[----:B------:R0:W5:Y:S02]  /*34c0*/  LDG.E.LTC128B R25, desc[UR38][R6.64+0xe4] ;  /* 0x0000e42606197981 */ /* 0x000164000c1e1920 */
.L_x_91:
[----:B------:R-:W-:Y:S05]  /*34d0*/  BSYNC B1 ;  /* 0x0000000000017941 */ /* 0x000fea0003800000 */
.L_x_90:
[----:B-----5:R-:W-:Y:S01]  /*34e0*/  FMUL R14, R25, R90 ;  /* 0x0000005a190e7220 */ /* 0x020fe20000400000 */
[----:B------:R-:W-:Y:S01]  /*34f0*/  ISETP.GT.AND P1, PT, R3, 0x8, P1 ;  /* 0x000000080300780c */ /* 0x000fe20000f24270 */
[----:B------:R-:W-:Y:S02]  /*3500*/  BSSY B1, `(.L_x_92) ;  /* 0x0000005000017945 */ /* 0x000fe40003800000 */
[----:B------:R-:W-:-:S05]  /*3510*/  FFMA R53, R53, R23, R14 ;  /* 0x0000001735357223 */ /* 0x000fca000000000e */
[----:B------:R0:W-:Y:S05]  /*3520*/  @P0 STG.E desc[UR38][R10.64+0xe4], R53 ;  /* 0x0000e4350a000986 */ /* 0x0001ea000c101926 */
[----:B------:R-:W-:Y:S05]  /*3530*/  @!P1 BRA `(.L_x_93) ;  /* 0x0000000000049947 */ /* 0x000fea0003800000 */
[----:B------:R0:W5:Y:S02]  /*3540*/  LDG.E.LTC128B R25, desc[UR38][R8.64+0xe0] ;  /* 0x0000e02608197981 */ /* 0x000164000c1e1920 */
.L_x_93:
[----:B------:R-:W-:Y:S05]  /*3550*/  BSYNC B1 ;  /* 0x0000000000017941 */ /* 0x000fea0003800000 */
.L_x_92:
        /* <DEDUP_REMOVED lines=8> */
.L_x_95:
[----:B------:R-:W-:Y:S05]  /*35e0*/  BSYNC B1 ;  /* 0x0000000000017941 */ /* 0x000fea0003800000 */
.L_x_94:
        /* <DEDUP_REMOVED lines=8> */
.L_x_97:
[----:B------:R-:W-:Y:S05]  /*3670*/  BSYNC B1 ;  /* 0x0000000000017941 */ /* 0x000fea0003800000 */
.L_x_96:
[----:B--2--5:R-:W-:Y:S01]  /*3680*/  FMUL R5, R25, R90 ;  /* 0x0000005a19057220 */ /* 0x024fe20000400000 */
[----:B------:R-:W-:Y:S01]  /*3690*/  ISETP.GT.AND P2, PT, R3, RZ, P1 ;  /* 0x000000ff0300720c */ /* 0x000fe20000f44270 */
[----:B------:R-:W-:Y:S02]  /*36a0*/  BSSY B1, `(.L_x_98) ;  /* 0x0000005000017945 */ /* 0x000fe40003800000 */
[----:B------:R-:W-:-:S05]  /*36b0*/  FFMA R5, R56, R23, R5 ;  /* 0x0000001738057223 */ /* 0x000fca0000000005 */
[----:B------:R2:W-:Y:S05]  /*36c0*/  @P3 STG.E desc[UR38][R10.64+0x100], R5 ;  /* 0x000100050a003986 */ /* 0x0005ea000c101926 */
[----:B------:R-:W-:Y:S05]  /*36d0*/  @!P2 BRA `(.L_x_99) ;  /* 0x000000000004a947 */ /* 0x000fea0003800000 */
[----:B------:R0:W5:Y:S02]  /*36e0*/  LDG.E.LTC128B R25, desc[UR38][R6.64+0x104] ;  /* 0x0001042606197981 */ /* 0x000164000c1e1920 */
.L_x_99:
[----:B------:R-:W-:Y:S05]  /*36f0*/  BSYNC B1 ;  /* 0x0000000000017941 */ /* 0x000fea0003800000 */
.L_x_98:
[----:B-----5:R-:W-:Y:S01]  /*3700*/  FMUL R14, R25, R90 ;  /* 0x0000005a190e7220 */ /* 0x020fe20000400000 */
[----:B------:R-:W-:Y:S01]  /*3710*/  ISETP.GT.AND P0, PT, R3, 0x8, P0 ;  /* 0x000000080300780c */ /* 0x000fe20000704270 */
[----:B------:R-:W-:Y:S02]  /*3720*/  BSSY B1, `(.L_x_100) ;  /* 0x0000005000017945 */ /* 0x000fe40003800000 */
[----:B------:R-:W-:-:S05]  /*3730*/  FFMA R57, R57, R23, R14 ;  /* 0x0000001739397223 */ /* 0x000fca000000000e */
[----:B------:R0:W-:Y:S05]  /*3740*/  @P2 STG.E desc[UR38][R10.64+0x104], R57 ;  /* 0x000104390a002986 */ /* 0x0001ea000c101926 */
[----:B------:R-:W-:Y:S05]  /*3750*/  @!P0 BRA `(.L_x_101) ;  /* 0x0000000000048947 */ /* 0x000fea0003800000 */
[----:B------:R0:W5:Y:S02]  /*3760*/  LDG.E.LTC128B R25, desc[UR38][R8.64+0x100] ;  /* 0x0001002608197981 */ /* 0x000164000c1e1920 */
.L_x_101:
[----:B------:R-:W-:Y:S05]  /*3770*/  BSYNC B1 ;  /* 0x0000000000017941 */ /* 0x000fea0003800000 */
.L_x_100:
        /* <DEDUP_REMOVED lines=8> */
.L_x_103:
[----:B------:R-:W-:Y:S05]  /*3800*/  BSYNC B1 ;  /* 0x0000000000017941 */ /* 0x000fea0003800000 */
.L_x_102:
        /* <DEDUP_REMOVED lines=8> */
.L_x_105:
[----:B------:R-:W-:Y:S05]  /*3890*/  BSYNC B1 ;  /* 0x0000000000017941 */ /* 0x000fea0003800000 */
.L_x_104:
[----:B--2--5:R-:W-:Y:S01]  /*38a0*/  FMUL R5, R25, R90 ;  /* 0x0000005a19057220 */ /* 0x024fe20000400000 */
[----:B------:R-:W-:Y:S01]  /*38b0*/  ISETP.GT.AND P1, PT, R3, RZ, P0 ;  /* 0x000000ff0300720c */ /* 0x000fe20000724270 */
[----:B------:R-:W-:Y:S02]  /*38c0*/  BSSY B1, `(.L_x_106) ;  /* 0x0000005000017945 */ /* 0x000fe40003800000 */
[----:B------:R-:W-:-:S05]  /*38d0*/  FFMA R5, R60, R23, R5 ;  /* 0x000000173c057223 */ /* 0x000fca0000000005 */
[----:B------:R2:W-:Y:S05]  /*38e0*/  @P3 STG.E desc[UR38][R10.64+0x120], R5 ;  /* 0x000120050a003986 */ /* 0x0005ea000c101926 */
[----:B------:R-:W-:Y:S05]  /*38f0*/  @!P1 BRA `(.L_x_107) ;  /* 0x0000000000049947 */ /* 0x000fea0003800000 */
[----:B------:R0:W5:Y:S02]  /*3900*/  LDG.E.LTC128B R25, desc[UR38][R6.64+0x124] ;  /* 0x0001242606197981 */ /* 0x000164000c1e1920 */
.L_x_107:
[----:B------:R-:W-:Y:S05]  /*3910*/  BSYNC B1 ;  /* 0x0000000000017941 */ /* 0x000fea0003800000 */
.L_x_106:
[----:B-----5:R-:W-:Y:S01]  /*3920*/  FMUL R14, R25, R90 ;  /* 0x0000005a190e7220 */ /* 0x020fe20000400000 */
[----:B------:R-:W-:Y:S01]  /*3930*/  ISETP.GT.AND P2, PT, R3, 0x8, P2 ;  /* 0x000000080300780c */ /* 0x000fe20001744270 */
[----:B------:R-:W-:Y:S02]  /*3940*/  BSSY B1, `(.L_x_108) ;  /* 0x0000005000017945 */ /* 0x000fe40003800000 */
[----:B------:R-:W-:-:S05]  /*3950*/  FFMA R61, R61, R23, R14 ;  /* 0x000000173d3d7223 */ /* 0x000fca000000000e */
[----:B------:R0:W-:Y:S05]  /*3960*/  @P1 STG.E desc[UR38][R10.64+0x124], R61 ;  /* 0x0001243d0a001986 */ /* 0x0001ea000c101926 */
[----:B------:R-:W-:Y:S05]  /*3970*/  @!P2 BRA `(.L_x_109) ;  /* 0x000000000004a947 */ /* 0x000fea0003800000 */
[----:B------:R0:W5:Y:S02]  /*3980*/  LDG.E.LTC128B R25, desc[UR38][R8.64+0x120] ;  /* 0x0001202608197981 */ /* 0x000164000c1e1920 */
.L_x_109:
[----:B------:R-:W-:Y:S05]  /*3990*/  BSYNC B1 ;  /* 0x0000000000017941 */ /* 0x000fea0003800000 */
.L_x_108:
        /* <DEDUP_REMOVED lines=8> */
.L_x_111:
[----:B------:R-:W-:Y:S05]  /*3a20*/  BSYNC B1 ;  /* 0x0000000000017941 */ /* 0x000fea0003800000 */
.L_x_110:
        /* <DEDUP_REMOVED lines=8> */
.L_x_113:
[----:B------:R-:W-:Y:S05]  /*3ab0*/  BSYNC B1 ;  /* 0x0000000000017941 */ /* 0x000fea0003800000 */
.L_x_112:
[----:B--2--5:R-:W-:Y:S01]  /*3ac0*/  FMUL R5, R25, R90 ;  /* 0x0000005a19057220 */ /* 0x024fe20000400000 */
[----:B------:R-:W-:Y:S01]  /*3ad0*/  ISETP.GT.AND P0, PT, R3, RZ, P2 ;  /* 0x000000ff0300720c */ /* 0x000fe20001704270 */
[----:B------:R-:W-:Y:S02]  /*3ae0*/  BSSY B1, `(.L_x_114) ;  /* 0x0000005000017945 */ /* 0x000fe40003800000 */
[----:B------:R-:W-:-:S05]  /*3af0*/  FFMA R5, R64, R23, R5 ;  /* 0x0000001740057223 */ /* 0x000fca0000000005 */
[----:B------:R2:W-:Y:S05]  /*3b00*/  @P3 STG.E desc[UR38][R10.64+0x140], R5 ;  /* 0x000140050a003986 */ /* 0x0005ea000c101926 */
[----:B------:R-:W-:Y:S05]  /*3b10*/  @!P0 BRA `(.L_x_115) ;  /* 0x0000000000048947 */ /* 0x000fea0003800000 */
[----:B------:R0:W5:Y:S02]  /*3b20*/  LDG.E.LTC128B R25, desc[UR38][R6.64+0x144] ;  /* 0x0001442606197981 */ /* 0x000164000c1e1920 */
.L_x_115:
[----:B------:R-:W-:Y:S05]  /*3b30*/  BSYNC B1 ;  /* 0x0000000000017941 */ /* 0x000fea0003800000 */
.L_x_114:
[----:B-----5:R-:W-:Y:S01]  /*3b40*/  FMUL R14, R25, R90 ;  /* 0x0000005a190e7220 */ /* 0x020fe20000400000 */
[----:B------:R-:W-:Y:S01]  /*3b50*/  ISETP.GT.AND P1, PT, R3, 0x8, P1 ;  /* 0x000000080300780c */ /* 0x000fe20000f24270 */
[----:B------:R-:W-:Y:S02]  /*3b60*/  BSSY B1, `(.L_x_116) ;  /* 0x0000005000017945 */ /* 0x000fe40003800000 */
[----:B------:R-:W-:-:S05]  /*3b70*/  FFMA R65, R65, R23, R14 ;  /* 0x0000001741417223 */ /* 0x000fca000000000e */
[----:B------:R0:W-:Y:S05]  /*3b80*/  @P0 STG.E desc[UR38][R10.64+0x144], R65 ;  /* 0x000144410a000986 */ /* 0x0001ea000c101926 */
[----:B------:R-:W-:Y:S05]  /*3b90*/  @!P1 BRA `(.L_x_117) ;  /* 0x0000000000049947 */ /* 0x000fea0003800000 */
[----:B------:R0:W5:Y:S02]  /*3ba0*/  LDG.E.LTC128B R25, desc[UR38][R8.64+0x140] ;  /* 0x0001402608197981 */ /* 0x000164000c1e1920 */
.L_x_117:
[----:B------:R-:W-:Y:S05]  /*3bb0*/  BSYNC B1 ;  /* 0x0000000000017941 */ /* 0x000fea0003800000 */
.L_x_116:
        /* <DEDUP_REMOVED lines=8> */
.L_x_119:
[----:B------:R-:W-:Y:S05]  /*3c40*/  BSYNC B1 ;  /* 0x0000000000017941 */ /* 0x000fea0003800000 */
.L_x_118:
        /* <DEDUP_REMOVED lines=8> */
.L_x_121:
[----:B------:R-:W-:Y:S05]  /*3cd0*/  BSYNC B1 ;  /* 0x0000000000017941 */ /* 0x000fea0003800000 */
.L_x_120:
[----:B--2--5:R-:W-:Y:S01]  /*3ce0*/  FMUL R5, R25, R90 ;  /* 0x0000005a19057220 */ /* 0x024fe20000400000 */
[----:B------:R-:W-:Y:S01]  /*3cf0*/  ISETP.GT.AND P2, PT, R3, RZ, P1 ;  /* 0x000000ff0300720c */ /* 0x000fe20000f44270 */
[----:B------:R-:W-:Y:S02]  /*3d00*/  BSSY B1, `(.L_x_122) ;  /* 0x0000005000017945 */ /* 0x000fe40003800000 */
[----:B------:R-:W-:-:S05]  /*3d10*/  FFMA R5, R68, R23, R5 ;  /* 0x0000001744057223 */ /* 0x000fca0000000005 */
[----:B------:R2:W-:Y:S05]  /*3d20*/  @P3 STG.E desc[UR38][R10.64+0x160], R5 ;  /* 0x000160050a003986 */ /* 0x0005ea000c101926 */
[----:B------:R-:W-:Y:S05]  /*3d30*/  @!P2 BRA `(.L_x_123) ;  /* 0x000000000004a947 */ /* 0x000fea0003800000 */
[----:B------:R0:W5:Y:S02]  /*3d40*/  LDG.E.LTC128B R25, desc[UR38][R6.64+0x164] ;  /* 0x0001642606197981 */ /* 0x000164000c1e1920 */
.L_x_123:
[----:B------:R-:W-:Y:S05]  /*3d50*/  BSYNC B1 ;  /* 0x0000000000017941 */ /* 0x000fea0003800000 */
.L_x_122:
[----:B-----5:R-:W-:Y:S01]  /*3d60*/  FMUL R14, R25, R90 ;  /* 0x0000005a190e7220 */ /* 0x020fe20000400000 */
[----:B------:R-:W-:Y:S01]  /*3d70*/  ISETP.GT.AND P0, PT, R3, 0x8, P0 ;  /* 0x000000080300780c */ /* 0x000fe20000704270 */
[----:B------:R-:W-:Y:S02]  /*3d80*/  BSSY B1, `(.L_x_124) ;  /* 0x0000005000017945 */ /* 0x000fe40003800000 */
[----:B------:R-:W-:-:S05]  /*3d90*/  FFMA R69, R69, R23, R14 ;  /* 0x0000001745457223 */ /* 0x000fca000000000e */
[----:B------:R0:W-:Y:S05]  /*3da0*/  @P2 STG.E desc[UR38][R10.64+0x164], R69 ;  /* 0x000164450a002986 */ /* 0x0001ea000c101926 */
[----:B------:R-:W-:Y:S05]  /*3db0*/  @!P0 BRA `(.L_x_125) ;  /* 0x0000000000048947 */ /* 0x000fea0003800000 */
[----:B------:R0:W5:Y:S02]  /*3dc0*/  LDG.E.LTC128B R25, desc[UR38][R8.64+0x160] ;  /* 0x0001602608197981 */ /* 0x000164000c1e1920 */
.L_x_125:
[----:B------:R-:W-:Y:S05]  /*3dd0*/  BSYNC B1 ;  /* 0x0000000000017941 */ /* 0x000fea0003800000 */
.L_x_124:
        /* <DEDUP_REMOVED lines=8> */
.L_x_127:
[----:B------:R-:W-:Y:S05]  /*3e60*/  BSYNC B1 ;  /* 0x0000000000017941 */ /* 0x000fea0003800000 */
.L_x_126:
        /* <DEDUP_REMOVED lines=8> */
.L_x_129:
[----:B------:R-:W-:Y:S05]  /*3ef0*/  BSYNC B1 ;  /* 0x0000000000017941 */ /* 0x000fea0003800000 */
.L_x_128:
[----:B--2--5:R-:W-:Y:S01]  /*3f00*/  FMUL R5, R25, R90 ;  /* 0x0000005a19057220 */ /* 0x024fe20000400000 */
[----:B------:R-:W-:Y:S01]  /*3f10*/  ISETP.GT.AND P1, PT, R3, RZ, P0 ;  /* 0x000000ff0300720c */ /* 0x000fe20000724270 */
[----:B------:R-:W-:Y:S02]  /*3f20*/  BSSY B1, `(.L_x_130) ;  /* 0x0000005000017945 */ /* 0x000fe40003800000 */
[----:B------:R-:W-:-:S05]  /*3f30*/  FFMA R5, R72, R23, R5 ;  /* 0x0000001748057223 */ /* 0x000fca0000000005 */
[----:B------:R2:W-:Y:S05]  /*3f40*/  @P3 STG.E desc[UR38][R10.64+0x180], R5 ;  /* 0x000180050a003986 */ /* 0x0005ea000c101926 */
[----:B------:R-:W-:Y:S05]  /*3f50*/  @!P1 BRA `(.L_x_131) ;  /* 0x0000000000049947 */ /* 0x000fea0003800000 */
[----:B------:R0:W5:Y:S02]  /*3f60*/  LDG.E.LTC128B R25, desc[UR38][R6.64+0x184] ;  /* 0x0001842606197981 */ /* 0x000164000c1e1920 */
.L_x_131:
[----:B------:R-:W-:Y:S05]  /*3f70*/  BSYNC B1 ;  /* 0x0000000000017941 */ /* 0x000fea0003800000 */
.L_x_130:
[----:B-----5:R-:W-:Y:S01]  /*3f80*/  FMUL R14, R25, R90 ;  /* 0x0000005a190e7220 */ /* 0x020fe20000400000 */
[----:B------:R-:W-:Y:S01]  /*3f90*/  ISETP.GT.AND P2, PT, R3, 0x8, P2 ;  /* 0x000000080300780c */ /* 0x000fe20001744270 */
[----:B------:R-:W-:Y:S02]  /*3fa0*/  BSSY B1, `(.L_x_132) ;  /* 0x0000005000017945 */ /* 0x000fe40003800000 */
[----:B------:R-:W-:-:S05]  /*3fb0*/  FFMA R73, R73, R23, R14 ;  /* 0x0000001749497223 */ /* 0x000fca000000000e */
[----:B------:R0:W-:Y:S05]  /*3fc0*/  @P1 STG.E desc[UR38][R10.64+0x184], R73 ;  /* 0x000184490a001986 */ /* 0x0001ea000c101926 */
[----:B------:R-:W-:Y:S05]  /*3fd0*/  @!P2 BRA `(.L_x_133) ;  /* 0x000000000004a947 */ /* 0x000fea0003800000 */
[----:B------:R0:W5:Y:S02]  /*3fe0*/  LDG.E.LTC128B R25, desc[UR38][R8.64+0x180] ;  /* 0x0001802608197981 */ /* 0x000164000c1e1920 */
.L_x_133:
[----:B------:R-:W-:Y:S05]  /*3ff0*/  BSYNC B1 ;  /* 0x0000000000017941 */ /* 0x000fea0003800000 */
.L_x_132:
        /* <DEDUP_REMOVED lines=8> */
.L_x_135:
[----:B------:R-:W-:Y:S05]  /*4080*/  BSYNC B1 ;  /* 0x0000000000017941 */ /* 0x000fea0003800000 */
.L_x_134:
        /* <DEDUP_REMOVED lines=8> */
.L_x_137:
[----:B------:R-:W-:Y:S05]  /*4110*/  BSYNC B1 ;  /* 0x0000000000017941 */ /* 0x000fea0003800000 */
.L_x_136:
[----:B--2--5:R-:W-:Y:S01]  /*4120*/  FMUL R5, R25, R90 ;  /* 0x0000005a19057220 */ /* 0x024fe20000400000 */
[----:B------:R-:W-:Y:S01]  /*4130*/  ISETP.GT.AND P0, PT, R3, RZ, P2 ;  /* 0x000000ff0300720c */ /* 0x000fe20001704270 */
[----:B------:R-:W-:Y:S02]  /*4140*/  BSSY B1, `(.L_x_138) ;  /* 0x0000005000017945 */ /* 0x000fe40003800000 */
[----:B------:R-:W-:-:S05]  /*4150*/  FFMA R5, R76, R23, R5 ;  /* 0x000000174c057223 */ /* 0x000fca0000000005 */
[----:B------:R2:W-:Y:S05]  /*4160*/  @P3 STG.E desc[UR38][R10.64+0x1a0], R5 ;  /* 0x0001a0050a003986 */ /* 0x0005ea000c101926 */
[----:B------:R-:W-:Y:S05]  /*4170*/  @!P0 BRA `(.L_x_139) ;  /* 0x0000000000048947 */ /* 0x000fea0003800000 */
[----:B------:R0:W5:Y:S02]  /*4180*/  LDG.E.LTC128B R25, desc[UR38][R6.64+0x1a4] ;  /* 0x0001a42606197981 */ /* 0x000164000c1e1920 */
.L_x_139:
[----:B------:R-:W-:Y:S05]  /*4190*/  BSYNC B1 ;  /* 0x0000000000017941 */ /* 0x000fea0003800000 */
.L_x_138:
[----:B-----5:R-:W-:Y:S01]  /*41a0*/  FMUL R14, R25, R90 ;  /* 0x0000005a190e7220 */ /* 0x020fe20000400000 */
[----:B------:R-:W-:Y:S01]  /*41b0*/  ISETP.GT.AND P1, PT, R3, 0x8, P1 ;  /* 0x000000080300780c */ /* 0x000fe20000f24270 */
[----:B------:R-:W-:Y:S02]  /*41c0*/  BSSY B1, `(.L_x_140) ;  /* 0x0000005000017945 */ /* 0x000fe40003800000 */
[----:B------:R-:W-:-:S05]  /*41d0*/  FFMA R77, R77, R23, R14 ;  /* 0x000000174d4d7223 */ /* 0x000fca000000000e */
[----:B------:R0:W-:Y:S05]  /*41e0*/  @P0 STG.E desc[UR38][R10.64+0x1a4], R77 ;  /* 0x0001a44d0a000986 */ /* 0x0001ea000c101926 */
[----:B------:R-:W-:Y:S05]  /*41f0*/  @!P1 BRA `(.L_x_141) ;  /* 0x0000000000049947 */ /* 0x000fea0003800000 */
[----:B------:R0:W5:Y:S02]  /*4200*/  LDG.E.LTC128B R25, desc[UR38][R8.64+0x1a0] ;  /* 0x0001a02608197981 */ /* 0x000164000c1e1920 */
.L_x_141:
[----:B------:R-:W-:Y:S05]  /*4210*/  BSYNC B1 ;  /* 0x0000000000017941 */ /* 0x000fea0003800000 */
.L_x_140:
        /* <DEDUP_REMOVED lines=8> */
.L_x_143:
[----:B------:R-:W-:Y:S05]  /*42a0*/  BSYNC B1 ;  /* 0x0000000000017941 */ /* 0x000fea0003800000 */
.L_x_142:
        /* <DEDUP_REMOVED lines=8> */
.L_x_145:
[----:B------:R-:W-:Y:S05]  /*4330*/  BSYNC B1 ;  /* 0x0000000000017941 */ /* 0x000fea0003800000 */
.L_x_144:
[----:B--2--5:R-:W-:Y:S01]  /*4340*/  FMUL R5, R25, R90 ;  /* 0x0000005a19057220 */ /* 0x024fe20000400000 */
[----:B------:R-:W-:Y:S01]  /*4350*/  ISETP.GT.AND P2, PT, R3, RZ, P1 ;  /* 0x000000ff0300720c */ /* 0x000fe20000f44270 */
[----:B------:R-:W-:Y:S02]  /*4360*/  BSSY B1, `(.L_x_146) ;  /* 0x0000005000017945 */ /* 0x000fe40003800000 */
[----:B------:R-:W-:-:S05]  /*4370*/  FFMA R5, R80, R23, R5 ;  /* 0x0000001750057223 */ /* 0x000fca0000000005 */
[----:B------:R2:W-:Y:S05]  /*4380*/  @P3 STG.E desc[UR38][R10.64+0x1c0], R5 ;  /* 0x0001c0050a003986 */ /* 0x0005ea000c101926 */
[----:B------:R-:W-:Y:S05]  /*4390*/  @!P2 BRA `(.L_x_147) ;  /* 0x000000000004a947 */ /* 0x000fea0003800000 */
[----:B------:R0:W5:Y:S02]  /*43a0*/  LDG.E.LTC128B R25, desc[UR38][R6.64+0x1c4] ;  /* 0x0001c42606197981 */ /* 0x000164000c1e1920 */
.L_x_147:
[----:B------:R-:W-:Y:S05]  /*43b0*/  BSYNC B1 ;  /* 0x0000000000017941 */ /* 0x000fea0003800000 */
.L_x_146:
[----:B-----5:R-:W-:Y:S01]  /*43c0*/  FMUL R14, R25, R90 ;  /* 0x0000005a190e7220 */ /* 0x020fe20000400000 */
[----:B------:R-:W-:Y:S01]  /*43d0*/  ISETP.GT.AND P0, PT, R3, 0x8, P0 ;  /* 0x000000080300780c */ /* 0x000fe20000704270 */
[----:B------:R-:W-:Y:S02]  /*43e0*/  BSSY B1, `(.L_x_148) ;  /* 0x0000005000017945 */ /* 0x000fe40003800000 */
[----:B------:R-:W-:-:S05]  /*43f0*/  FFMA R81, R81, R23, R14 ;  /* 0x0000001751517223 */ /* 0x000fca000000000e */
[----:B------:R0:W-:Y:S05]  /*4400*/  @P2 STG.E desc[UR38][R10.64+0x1c4], R81 ;  /* 0x0001c4510a002986 */ /* 0x0001ea000c101926 */
[----:B------:R-:W-:Y:S05]  /*4410*/  @!P0 BRA `(.L_x_149) ;  /* 0x0000000000048947 */ /* 0x000fea0003800000 */
[----:B------:R0:W5:Y:S02]  /*4420*/  LDG.E.LTC128B R25, desc[UR38][R8.64+0x1c0] ;  /* 0x0001c02608197981 */ /* 0x000164000c1e1920 */
.L_x_149:
[----:B------:R-:W-:Y:S05]  /*4430*/  BSYNC B1 ;  /* 0x0000000000017941 */ /* 0x000fea0003800000 */
.L_x_148:
        /* <DEDUP_REMOVED lines=8> */
.L_x_151:
[----:B------:R-:W-:Y:S05]  /*44c0*/  BSYNC B1 ;  /* 0x0000000000017941 */ /* 0x000fea0003800000 */
.L_x_150:
[----:B-----5:R-:W-:Y:S01]  /*44d0*/  FMUL R14, R25, R90 ;  /* 0x0000005a190e7220 */ /* 0x020fe20000400000 */
[----:B------:R-:W-:Y:S01]  /*44e0*/  ISETP.GT.AND P0, PT, R4, 0x79, PT ;  /* 0x000000790400780c */ /* 0x000fe20003f04270 */
[----:B------:R-:W-:Y:S01]  /*44f0*/  @P1 IMAD.MOV.U32 R4, RZ, RZ, R12 ;  /* 0x000000ffff041224 */ /* 0x000fe200078e000c */
[----:B------:R-:W-:Y:S01]  /*4500*/  ISETP.GT.AND P3, PT, R3, RZ, P2 ;  /* 0x000000ff0300720c */ /* 0x000fe20001764270 */
[----:B------:R-:W-:Y:S01]  /*4510*/  FFMA R83, R83, R23, R14 ;  /* 0x0000001753537223 */ /* 0x000fe2000000000e */
[----:B--2---:R-:W-:Y:S01]  /*4520*/  @P1 IMAD.MOV.U32 R5, RZ, RZ, R13 ;  /* 0x000000ffff051224 */ /* 0x004fe200078e000d */
[----:B------:R-:W-:Y:S04]  /*4530*/  BSSY B1, `(.L_x_152) ;  /* 0x0000004000017945 */ /* 0x000fe80003800000 */
[----:B------:R2:W-:Y:S06]  /*4540*/  @P1 STG.E desc[UR38][R4.64+0x1c4], R83 ;  /* 0x0001c45304001986 */ /* 0x0005ec000c101926 */
[----:B------:R-:W-:Y:S05]  /*4550*/  @!P3 BRA `(.L_x_153) ;  /* 0x000000000004b947 */ /* 0x000fea0003800000 */
[----:B------:R0:W5:Y:S02]  /*4560*/  LDG.E.LTC128B R25, desc[UR38][R6.64+0x1e0] ;  /* 0x0001e02606197981 */ /* 0x000164000c1e1920 */
.L_x_153:
[----:B------:R-:W-:Y:S05]  /*4570*/  BSYNC B1 ;  /* 0x0000000000017941 */ /* 0x000fea0003800000 */
.L_x_152:
[----:B--2--5:R-:W-:Y:S01]  /*4580*/  FMUL R5, R25, R90 ;  /* 0x0000005a19057220 */ /* 0x024fe20000400000 */
[----:B------:R-:W-:Y:S01]  /*4590*/  @P3 IMAD.MOV.U32 R4, RZ, RZ, R10 ;  /* 0x000000ffff043224 */ /* 0x000fe200078e000a */
[----:B------:R-:W-:Y:S01]  /*45a0*/  ISETP.GT.AND P1, PT, R3, RZ, P0 ;  /* 0x000000ff0300720c */ /* 0x000fe20000724270 */
[----:B------:R-:W-:Y:S01]  /*45b0*/  BSSY B1, `(.L_x_154) ;  /* 0x0000006000017945 */ /* 0x000fe20003800000 */
[----:B------:R-:W-:Y:S01]  /*45c0*/  FFMA R15, R84, R23, R5 ;  /* 0x00000017540f7223 */ /* 0x000fe20000000005 */
[----:B------:R-:W-:-:S05]  /*45d0*/  @P3 IMAD.MOV.U32 R5, RZ, RZ, R11 ;  /* 0x000000ffff053224 */ /* 0x000fca00078e000b */
[----:B------:R2:W-:Y:S05]  /*45e0*/  @P3 STG.E desc[UR38][R4.64+0x1e0], R15 ;  /* 0x0001e00f04003986 */ /* 0x0005ea000c101926 */
[----:B------:R-:W-:Y:S05]  /*45f0*/  @!P1 BRA `(.L_x_155) ;  /* 0x0000000000049947 */ /* 0x000fea0003800000 */
[----:B------:R0:W5:Y:S02]  /*4600*/  LDG.E.LTC128B R25, desc[UR38][R6.64+0x1e4] ;  /* 0x0001e42606197981 */ /* 0x000164000c1e1920 */
.L_x_155:
[----:B------:R-:W-:Y:S05]  /*4610*/  BSYNC B1 ;  /* 0x0000000000017941 */ /* 0x000fea0003800000 */
.L_x_154:
[----:B--2--5:R-:W-:Y:S01]  /*4620*/  FMUL R4, R25, R90 ;  /* 0x0000005a19047220 */ /* 0x024fe20000400000 */
[----:B------:R-:W-:Y:S01]  /*4630*/  ISETP.GT.AND P2, PT, R3, 0x8, P2 ;  /* 0x000000080300780c */ /* 0x000fe20001744270 */
[----:B------:R-:W-:Y:S02]  /*4640*/  BSSY B1, `(.L_x_156) ;  /* 0x0000005000017945 */ /* 0x000fe40003800000 */
[----:B------:R-:W-:-:S05]  /*4650*/  FFMA R85, R85, R23, R4 ;  /* 0x0000001755557223 */ /* 0x000fca0000000004 */
[----:B------:R2:W-:Y:S05]  /*4660*/  @P1 STG.E desc[UR38][R10.64+0x1e4], R85 ;  /* 0x0001e4550a001986 */ /* 0x0005ea000c101926 */
[----:B------:R-:W-:Y:S05]  /*4670*/  @!P2 BRA `(.L_x_157) ;  /* 0x000000000004a947 */ /* 0x000fea0003800000 */
[----:B------:R0:W5:Y:S02]  /*4680*/  LDG.E.LTC128B R25, desc[UR38][R8.64+0x1e0] ;  /* 0x0001e02608197981 */ /* 0x000164000c1e1920 */
.L_x_157:
[----:B------:R-:W-:Y:S05]  /*4690*/  BSYNC B1 ;  /* 0x0000000000017941 */ /* 0x000fea0003800000 */
.L_x_156:
[----:B-----5:R-:W-:Y:S01]  /*46a0*/  FMUL R5, R25, R90 ;  /* 0x0000005a19057220 */ /* 0x020fe20000400000 */
[----:B------:R-:W-:Y:S01]  /*46b0*/  @P2 IMAD.MOV.U32 R4, RZ, RZ, R12 ;  /* 0x000000ffff042224 */ /* 0x000fe200078e000c */
[----:B------:R-:W-:Y:S01]  /*46c0*/  ISETP.GT.AND P0, PT, R3, 0x8, P0 ;  /* 0x000000080300780c */ /* 0x000fe20000704270 */
[----:B------:R-:W-:Y:S01]  /*46d0*/  BSSY B1, `(.L_x_158) ;  /* 0x0000006000017945 */ /* 0x000fe20003800000 */
[----:B01--4-:R-:W-:Y:S01]  /*46e0*/  FFMA R7, R86, R23, R5 ;  /* 0x0000001756077223 */ /* 0x013fe20000000005 */
[----:B------:R-:W-:-:S05]  /*46f0*/  @P2 IMAD.MOV.U32 R5, RZ, RZ, R13 ;  /* 0x000000ffff052224 */ /* 0x000fca00078e000d */
[----:B------:R0:W-:Y:S05]  /*4700*/  @P2 STG.E desc[UR38][R4.64+0x1e0], R7 ;  /* 0x0001e00704002986 */ /* 0x0001ea000c101926 */
[----:B------:R-:W-:Y:S05]  /*4710*/  @!P0 BRA `(.L_x_159) ;  /* 0x0000000000048947 */ /* 0x000fea0003800000 */
[----:B------:R1:W5:Y:S02]  /*4720*/  LDG.E.LTC128B R25, desc[UR38][R8.64+0x1e4] ;  /* 0x0001e42608197981 */ /* 0x000364000c1e1920 */
.L_x_159:
[----:B------:R-:W-:Y:S05]  /*4730*/  BSYNC B1 ;  /* 0x0000000000017941 */ /* 0x000fea0003800000 */
.L_x_158:
[----:B0----5:R-:W-:-:S04]  /*4740*/  FMUL R4, R25, R90 ;  /* 0x0000005a19047220 */ /* 0x021fc80000400000 */
[----:B------:R-:W-:Y:S01]  /*4750*/  FFMA R87, R87, R23, R4 ;  /* 0x0000001757577223 */ /* 0x000fe20000000004 */
[----:B------:R-:W-:Y:S06]  /*4760*/  @!P0 BRA `(.L_x_160) ;  /* 0x0000000c00c88947 */ /* 0x000fec0003800000 */
[----:B------:R0:W-:Y:S01]  /*4770*/  STG.E desc[UR38][R12.64+0x1e4], R87 ;  /* 0x0001e4570c007986 */ /* 0x0001e2000c101926 */
[----:B------:R-:W-:Y:S05]  /*4780*/  BRA `(.L_x_160) ;  /* 0x0000000c00c07947 */ /* 0x000fea0003800000 */
.L_x_35:
[----:B------:R-:W-:Y:S01]  /*4790*/  ISETP.GT.AND P0, PT, R4, 0x1, PT ;  /* 0x000000010400780c */ /* 0x000fe20003f04270 */
[----:B------:R-:W-:Y:S01]  /*47a0*/  ULDC.64 UR4, c[0x0][0x5c0] ;  /* 0x0001700000047ab9 */ /* 0x000fe20000000a00 */
[-C--:B------:R-:W-:Y:S01]  /*47b0*/  FMUL R5, R24, R23.reuse ;  /* 0x0000001718057220 */ /* 0x080fe20000400000 */
[C---:B------:R-:W-:Y:S01]  /*47c0*/  LEA R6, P4, R106.reuse, UR4, 0x2 ;  /* 0x000000046a067c11 */ /* 0x040fe2000f8810ff */
[-C--:B------:R-:W-:Y:S01]  /*47d0*/  FMUL R25, R25, R23.reuse ;  /* 0x0000001719197220 */ /* 0x080fe20000400000 */
[----:B------:R-:W-:Y:S01]  /*47e0*/  ISETP.GT.AND P2, PT, R3, RZ, P0 ;  /* 0x000000ff0300720c */ /* 0x000fe20000744270 */
[-C--:B------:R-:W-:Y:S01]  /*47f0*/  FMUL R27, R27, R23.reuse ;  /* 0x000000171b1b7220 */ /* 0x080fe20000400000 */
[----:B------:R-:W-:Y:S01]  /*4800*/  LEA.HI.X R7, R106, UR5, R115, 0x2, P4 ;  /* 0x000000056a077c11 */ /* 0x000fe2000a0f1473 */
[-C--:B------:R-:W-:Y:S01]  /*4810*/  FMUL R11, R28, R23.reuse ;  /* 0x000000171c0b7220 */ /* 0x080fe20000400000 */
[----:B------:R-:W-:Y:S01]  /*4820*/  ISETP.GT.AND P3, PT, R3, 0x8, P3 ;  /* 0x000000080300780c */ /* 0x000fe20001f64270 */
[-C--:B------:R-:W-:Y:S01]  /*4830*/  FMUL R29, R29, R23.reuse ;  /* 0x000000171d1d7220 */ /* 0x080fe20000400000 */
[----:B------:R-:W-:Y:S01]  /*4840*/  SHF.L.U64.HI R9, R91, 0x2, R92 ;  /* 0x000000025b097819 */ /* 0x000fe2000001025c */
[----:B------:R0:W-:Y:S01]  /*4850*/  @P1 STG.E desc[UR38][R6.64], R5 ;  /* 0x0000000506001986 */ /* 0x0001e2000c101926 */
[----:B------:R-:W-:Y:S01]  /*4860*/  ISETP.GT.AND P0, PT, R3, 0x8, P0 ;  /* 0x000000080300780c */ /* 0x000fe20000704270 */
[-C--:B------:R-:W-:Y:S01]  /*4870*/  FMUL R31, R31, R23.reuse ;  /* 0x000000171f1f7220 */ /* 0x080fe20000400000 */
[----:B------:R-:W-:Y:S01]  /*4880*/  LEA R8, P1, R91, R6, 0x2 ;  /* 0x000000065b087211 */ /* 0x000fe200078210ff */
[-C--:B------:R-:W-:Y:S01]  /*4890*/  FMUL R33, R33, R23.reuse ;  /* 0x0000001721217220 */ /* 0x080fe20000400000 */
[C---:B------:R-:W-:Y:S01]  /*48a0*/  ISETP.GT.AND P5, PT, R4.reuse, 0x8, PT ;  /* 0x000000080400780c */ /* 0x040fe20003fa4270 */
[----:B------:R-:W-:Y:S01]  /*48b0*/  @P2 STG.E desc[UR38][R6.64+0x4], R25 ;  /* 0x0000041906002986 */ /* 0x000fe2000c101926 */
[----:B------:R-:W-:Y:S01]  /*48c0*/  ISETP.GT.AND P4, PT, R4, 0x9, PT ;  /* 0x000000090400780c */ /* 0x000fe20003f84270 */
[----:B------:R-:W-:Y:S01]  /*48d0*/  IMAD.X R9, R9, 0x1, R7, P1 ;  /* 0x0000000109097824 */ /* 0x000fe200008e0607 */
[----:B------:R-:W-:Y:S01]  /*48e0*/  ISETP.GT.AND P2, PT, R3, RZ, P5 ;  /* 0x000000ff0300720c */ /* 0x000fe20002f44270 */
[-C--:B------:R-:W-:Y:S01]  /*48f0*/  FMUL R35, R35, R23.reuse ;  /* 0x0000001723237220 */ /* 0x080fe20000400000 */
[C---:B------:R-:W-:Y:S01]  /*4900*/  ISETP.GT.AND P1, PT, R3.reuse, RZ, P4 ;  /* 0x000000ff0300720c */ /* 0x040fe20002724270 */
[-C--:B0-----:R-:W-:Y:S01]  /*4910*/  FMUL R5, R26, R23.reuse ;  /* 0x000000171a057220 */ /* 0x081fe20000400000 */
[----:B------:R-:W-:Y:S01]  /*4920*/  ISETP.GT.AND P4, PT, R3, 0x8, P4 ;  /* 0x000000080300780c */ /* 0x000fe20002784270 */
[-C--:B------:R-:W-:Y:S01]  /*4930*/  FMUL R37, R37, R23.reuse ;  /* 0x0000001725257220 */ /* 0x080fe20000400000 */
[-C--:B------:R-:W-:Y:S01]  /*4940*/  FMUL R39, R39, R23.reuse ;  /* 0x0000001727277220 */ /* 0x080fe20000400000 */
[-C--:B------:R-:W-:Y:S01]  /*4950*/  FMUL R41, R41, R23.reuse ;  /* 0x0000001729297220 */ /* 0x080fe20000400000 */
[----:B------:R0:W-:Y:S01]  /*4960*/  @P3 STG.E desc[UR38][R8.64], R5 ;  /* 0x0000000508003986 */ /* 0x0001e2000c101926 */
[C---:B------:R-:W-:Y:S01]  /*4970*/  ISETP.GT.AND P3, PT, R4.reuse, 0x11, PT ;  /* 0x000000110400780c */ /* 0x040fe20003f64270 */
[-C--:B------:R-:W-:Y:S01]  /*4980*/  FMUL R43, R43, R23.reuse ;  /* 0x000000172b2b7220 */ /* 0x080fe20000400000 */
[-C--:B------:R-:W-:Y:S01]  /*4990*/  FMUL R45, R45, R23.reuse ;  /* 0x000000172d2d7220 */ /* 0x080fe20000400000 */
[----:B------:R-:W-:Y:S01]  /*49a0*/  @P0 STG.E desc[UR38][R8.64+0x4], R27 ;  /* 0x0000041b08000986 */ /* 0x000fe2000c101926 */
[----:B------:R-:W-:Y:S01]  /*49b0*/  ISETP.GT.AND P0, PT, R3, 0x8, P5 ;  /* 0x000000080300780c */ /* 0x000fe20002f04270 */
[-C--:B------:R-:W-:Y:S01]  /*49c0*/  FMUL R47, R47, R23.reuse ;  /* 0x000000172f2f7220 */ /* 0x080fe20000400000 */
[----:B------:R-:W-:Y:S01]  /*49d0*/  ISETP.GT.AND P5, PT, R4, 0x10, PT ;  /* 0x000000100400780c */ /* 0x000fe20003fa4270 */
[----:B------:R1:W-:Y:S01]  /*49e0*/  @P2 STG.E desc[UR38][R6.64+0x20], R11 ;  /* 0x0000200b06002986 */ /* 0x0003e2000c101926 */
[-C--:B------:R-:W-:Y:S01]  /*49f0*/  FMUL R49, R49, R23.reuse ;  /* 0x0000001731317220 */ /* 0x080fe20000400000 */
[-C--:B------:R-:W-:Y:S01]  /*4a00*/  FMUL R51, R51, R23.reuse ;  /* 0x0000001733337220 */ /* 0x080fe20000400000 */
[C---:B------:R-:W-:Y:S01]  /*4a10*/  ISETP.GT.AND P2, PT, R3.reuse, RZ, P5 ;  /* 0x000000ff0300720c */ /* 0x040fe20002f44270 */
[----:B------:R-:W-:Y:S01]  /*4a20*/  @P1 STG.E desc[UR38][R6.64+0x24], R29 ;  /* 0x0000241d06001986 */ /* 0x000fe2000c101926 */
[C---:B------:R-:W-:Y:S01]  /*4a30*/  ISETP.GT.AND P1, PT, R3.reuse, RZ, P3 ;  /* 0x000000ff0300720c */ /* 0x040fe20001f24270 */
[-C--:B0-----:R-:W-:Y:S01]  /*4a40*/  FMUL R5, R30, R23.reuse ;  /* 0x000000171e057220 */ /* 0x081fe20000400000 */
[----:B------:R-:W-:Y:S01]  /*4a50*/  ISETP.GT.AND P3, PT, R3, 0x8, P3 ;  /* 0x000000080300780c */ /* 0x000fe20001f64270 */
[-C--:B------:R-:W-:Y:S01]  /*4a60*/  FMUL R53, R53, R23.reuse ;  /* 0x0000001735357220 */ /* 0x080fe20000400000 */
[-C--:B------:R-:W-:Y:S01]  /*4a70*/  FMUL R55, R55, R23.reuse ;  /* 0x0000001737377220 */ /* 0x080fe20000400000 */
[-C--:B------:R-:W-:Y:S01]  /*4a80*/  FMUL R57, R57, R23.reuse ;  /* 0x0000001739397220 */ /* 0x080fe20000400000 */
[----:B------:R0:W-:Y:S01]  /*4a90*/  @P0 STG.E desc[UR38][R8.64+0x20], R5 ;  /* 0x0000200508000986 */ /* 0x0001e2000c101926 */
[-C--:B-1----:R-:W-:Y:S01]  /*4aa0*/  FMUL R11, R32, R23.reuse ;  /* 0x00000017200b7220 */ /* 0x082fe20000400000 */
[----:B------:R-:W-:Y:S01]  /*4ab0*/  ISETP.GT.AND P0, PT, R3, 0x8, P5 ;  /* 0x000000080300780c */ /* 0x000fe20002f04270 */
[-C--:B------:R-:W-:Y:S01]  /*4ac0*/  FMUL R59, R59, R23.reuse ;  /* 0x000000173b3b7220 */ /* 0x080fe20000400000 */
[----:B------:R-:W-:Y:S01]  /*4ad0*/  @P4 STG.E desc[UR38][R8.64+0x24], R31 ;  /* 0x0000241f08004986 */ /* 0x000fe2000c101926 */
[C---:B------:R-:W-:Y:S01]  /*4ae0*/  ISETP.GT.AND P5, PT, R4.reuse, 0x18, PT ;  /* 0x000000180400780c */ /* 0x040fe20003fa4270 */
[-C--:B------:R-:W-:Y:S01]  /*4af0*/  FMUL R61, R61, R23.reuse ;  /* 0x000000173d3d7220 */ /* 0x080fe20000400000 */
[----:B------:R-:W-:Y:S01]  /*4b00*/  ISETP.GT.AND P4, PT, R4, 0x19, PT ;  /* 0x000000190400780c */ /* 0x000fe20003f84270 */
[----:B------:R1:W-:Y:S01]  /*4b10*/  @P2 STG.E desc[UR38][R6.64+0x40], R11 ;  /* 0x0000400b06002986 */ /* 0x0003e2000c101926 */
[----:B------:R-:W-:Y:S01]  /*4b20*/  ISETP.GT.AND P2, PT, R3, RZ, P5 ;  /* 0x000000ff0300720c */ /* 0x000fe20002f44270 */
[-C--:B------:R-:W-:Y:S01]  /*4b30*/  FMUL R63, R63, R23.reuse ;  /* 0x000000173f3f7220 */ /* 0x080fe20000400000 */
[-C--:B------:R-:W-:Y:S01]  /*4b40*/  FMUL R65, R65, R23.reuse ;  /* 0x0000001741417220 */ /* 0x080fe20000400000 */
        /* <DEDUP_REMOVED lines=32> */
[----:B------:R-:W-:Y:S01]  /*4d50*/  FMUL R87, R87, R23 ;  /* 0x0000001757577220 */ /* 0x000fe20000400000 */
[----:B------:R-:W-:Y:S01]  /*4d60*/  ISETP.GT.AND P4, PT, R4, 0x29, PT ;  /* 0x000000290400780c */ /* 0x000fe20003f84270 */
[----:B------:R1:W-:Y:S01]  /*4d70*/  @P2 STG.E desc[UR38][R6.64+0x80], R11 ;  /* 0x0000800b06002986 */ /* 0x0003e2000c101926 */
[----:B------:R-:W-:-:S03]  /*4d80*/  ISETP.GT.AND P2, PT, R3, RZ, P5 ;  /* 0x000000ff0300720c */ /* 0x000fc60002f44270 */
[----:B------:R-:W-:Y:S01]  /*4d90*/  @P1 STG.E desc[UR38][R6.64+0x84], R41 ;  /* 0x0000842906001986 */ /* 0x000fe2000c101926 */
[C---:B------:R-:W-:Y:S01]  /*4da0*/  ISETP.GT.AND P1, PT, R3.reuse, RZ, P4 ;  /* 0x000000ff0300720c */ /* 0x040fe20002724270 */
[----:B0-----:R-:W-:Y:S01]  /*4db0*/  FMUL R5, R42, R23 ;  /* 0x000000172a057220 */ /* 0x001fe20000400000 */
[----:B------:R-:W-:-:S04]  /*4dc0*/  ISETP.GT.AND P4, PT, R3, 0x8, P4 ;  /* 0x000000080300780c */ /* 0x000fc80002784270 */
[----:B------:R0:W-:Y:S01]  /*4dd0*/  @P0 STG.E desc[UR38][R8.64+0x80], R5 ;  /* 0x0000800508000986 */ /* 0x0001e2000c101926 */
[----:B-1----:R-:W-:Y:S01]  /*4de0*/  FMUL R11, R44, R23 ;  /* 0x000000172c0b7220 */ /* 0x002fe20000400000 */
[C---:B------:R-:W-:Y:S02]  /*4df0*/  ISETP.GT.AND P0, PT, R3.reuse, 0x8, P5 ;  /* 0x000000080300780c */ /* 0x040fe40002f04270 */
[----:B------:R-:W-:Y:S01]  /*4e00*/  @P3 STG.E desc[UR38][R8.64+0x84], R43 ;  /* 0x0000842b08003986 */ /* 0x000fe2000c101926 */
[C---:B------:R-:W-:Y:S02]  /*4e10*/  ISETP.GT.AND P5, PT, R4.reuse, 0x30, PT ;  /* 0x000000300400780c */ /* 0x040fe40003fa4270 */
        /* <DEDUP_REMOVED lines=21> */
[----:B------:R-:W-:Y:S02]  /*4f70*/  ISETP.GT.AND P0, PT, R3, 0x8, P5 ;  /* 0x000000080300780c */ /* 0x000fe40002f04270 */
[----:B------:R-:W-:Y:S01]  /*4f80*/  @P3 STG.E desc[UR38][R8.64+0xc4], R51 ;  /* 0x0000c43308003986 */ /* 0x000fe2000c101926 */
[----:B------:R-:W-:-:S03]  /*4f90*/  ISETP.GT.AND P5, PT, R4, 0x40, PT ;  /* 0x000000400400780c */ /* 0x000fc60003fa4270 */
[----:B------:R1:W-:Y:S01]  /*4fa0*/  @P2 STG.E desc[UR38][R6.64+0xe0], R11 ;  /* 0x0000e00b06002986 */ /* 0x0003e2000c101926 */
[----:B------:R-:W-:-:S03]  /*4fb0*/  ISETP.GT.AND P3, PT, R3, RZ, P5 ;  /* 0x000000ff0300720c */ /* 0x000fc60002f64270 */
[----:B------:R-:W-:Y:S01]  /*4fc0*/  @P1 STG.E desc[UR38][R6.64+0xe4], R53 ;  /* 0x0000e43506001986 */ /* 0x000fe2000c101926 */
[----:B------:R-:W-:Y:S01]  /*4fd0*/  ISETP.GT.AND P1, PT, R4, 0x41, PT ;  /* 0x000000410400780c */ /* 0x000fe20003f24270 */
[----:B0-----:R-:W-:-:S03]  /*4fe0*/  FMUL R5, R54, R23 ;  /* 0x0000001736057220 */ /* 0x001fc60000400000 */
[C---:B------:R-:W-:Y:S02]  /*4ff0*/  ISETP.GT.AND P2, PT, R3.reuse, RZ, P1 ;  /* 0x000000ff0300720c */ /* 0x040fe40000f44270 */
[----:B------:R0:W-:Y:S01]  /*5000*/  @P0 STG.E desc[UR38][R8.64+0xe0], R5 ;  /* 0x0000e00508000986 */ /* 0x0001e2000c101926 */
[-C--:B-1----:R-:W-:Y:S01]  /*5010*/  FMUL R11, R56, R23.reuse ;  /* 0x00000017380b7220 */ /* 0x082fe20000400000 */
[C---:B------:R-:W-:Y:S02]  /*5020*/  ISETP.GT.AND P0, PT, R3.reuse, 0x8, P5 ;  /* 0x000000080300780c */ /* 0x040fe40002f04270 */
[----:B------:R-:W-:Y:S01]  /*5030*/  @P4 STG.E desc[UR38][R8.64+0xe4], R55 ;  /* 0x0000e43708004986 */ /* 0x000fe2000c101926 */
[C---:B------:R-:W-:Y:S02]  /*5040*/  ISETP.GT.AND P1, PT, R3.reuse, 0x8, P1 ;  /* 0x000000080300780c */ /* 0x040fe40000f24270 */
[C---:B------:R-:W-:Y:S01]  /*5050*/  ISETP.GT.AND P5, PT, R4.reuse, 0x48, PT ;  /* 0x000000480400780c */ /* 0x040fe20003fa4270 */
[----:B------:R1:W-:Y:S03]  /*5060*/  @P3 STG.E desc[UR38][R6.64+0x100], R11 ;  /* 0x0001000b06003986 */ /* 0x0003e6000c101926 */
[----:B------:R-:W-:Y:S01]  /*5070*/  ISETP.GT.AND P4, PT, R3, RZ, P5 ;  /* 0x000000ff0300720c */ /* 0x000fe20002f84270 */
[----:B------:R-:W-:Y:S01]  /*5080*/  @P2 STG.E desc[UR38][R6.64+0x104], R57 ;  /* 0x0001043906002986 */ /* 0x000fe2000c101926 */
[----:B------:R-:W-:Y:S01]  /*5090*/  ISETP.GT.AND P2, PT, R4, 0x49, PT ;  /* 0x000000490400780c */ /* 0x000fe20003f44270 */
[----:B0-----:R-:W-:-:S03]  /*50a0*/  FMUL R5, R58, R23 ;  /* 0x000000173a057220 */ /* 0x001fc60000400000 */
[C---:B------:R-:W-:Y:S02]  /*50b0*/  ISETP.GT.AND P3, PT, R3.reuse, RZ, P2 ;  /* 0x000000ff0300720c */ /* 0x040fe40001764270 */
[----:B------:R0:W-:Y:S01]  /*50c0*/  @P0 STG.E desc[UR38][R8.64+0x100], R5 ;  /* 0x0001000508000986 */ /* 0x0001e2000c101926 */
[----:B-1----:R-:W-:Y:S01]  /*50d0*/  FMUL R11, R60, R23 ;  /* 0x000000173c0b7220 */ /* 0x002fe20000400000 */
[C---:B------:R-:W-:Y:S02]  /*50e0*/  ISETP.GT.AND P2, PT, R3.reuse, 0x8, P2 ;  /* 0x000000080300780c */ /* 0x040fe40001744270 */
[----:B------:R-:W-:Y:S01]  /*50f0*/  @P1 STG.E desc[UR38][R8.64+0x104], R59 ;  /* 0x0001043b08001986 */ /* 0x000fe2000c101926 */
[----:B------:R-:W-:Y:S02]  /*5100*/  ISETP.GT.AND P1, PT, R3, 0x8, P5 ;  /* 0x000000080300780c */ /* 0x000fe40002f24270 */
[C---:B------:R-:W-:Y:S01]  /*5110*/  ISETP.GT.AND P5, PT, R4.reuse, 0x50, PT ;  /* 0x000000500400780c */ /* 0x040fe20003fa4270 */
[----:B------:R1:W-:Y:S01]  /*5120*/  @P4 STG.E desc[UR38][R6.64+0x120], R11 ;  /* 0x0001200b06004986 */ /* 0x0003e2000c101926 */
[----:B------:R-:W-:-:S03]  /*5130*/  ISETP.GT.AND P0, PT, R4, 0x51, PT ;  /* 0x000000510400780c */ /* 0x000fc60003f04270 */
[----:B------:R-:W-:Y:S01]  /*5140*/  @P3 STG.E desc[UR38][R6.64+0x124], R61 ;  /* 0x0001243d06003986 */ /* 0x000fe2000c101926 */
[C---:B------:R-:W-:Y:S01]  /*5150*/  ISETP.GT.AND P3, PT, R3.reuse, RZ, P5 ;  /* 0x000000ff0300720c */ /* 0x040fe20002f64270 */
[-C--:B0-----:R-:W-:Y:S01]  /*5160*/  FMUL R5, R62, R23.reuse ;  /* 0x000000173e057220 */ /* 0x081fe20000400000 */
[C---:B------:R-:W-:Y:S02]  /*5170*/  ISETP.GT.AND P4, PT, R3.reuse, RZ, P0 ;  /* 0x000000ff0300720c */ /* 0x040fe40000784270 */
[C---:B------:R-:W-:Y:S02]  /*5180*/  ISETP.GT.AND P0, PT, R3.reuse, 0x8, P0 ;  /* 0x000000080300780c */ /* 0x040fe40000704270 */
[----:B------:R0:W-:Y:S01]  /*5190*/  @P1 STG.E desc[UR38][R8.64+0x120], R5 ;  /* 0x0001200508001986 */ /* 0x0001e2000c101926 */
[----:B------:R-:W-:Y:S01]  /*51a0*/  ISETP.GT.AND P1, PT, R3, 0x8, P5 ;  /* 0x000000080300780c */ /* 0x000fe20002f24270 */
[----:B-1----:R-:W-:Y:S02]  /*51b0*/  FMUL R11, R64, R23 ;  /* 0x00000017400b7220 */ /* 0x002fe40000400000 */
[----:B------:R-:W-:Y:S01]  /*51c0*/  @P2 STG.E desc[UR38][R8.64+0x124], R63 ;  /* 0x0001243f08002986 */ /* 0x000fe2000c101926 */
[----:B------:R-:W-:-:S03]  /*51d0*/  ISETP.GT.AND P2, PT, R4, 0x58, PT ;  /* 0x000000580400780c */ /* 0x000fc60003f44270 */
[----:B------:R1:W-:Y:S01]  /*51e0*/  @P3 STG.E desc[UR38][R6.64+0x140], R11 ;  /* 0x0001400b06003986 */ /* 0x0003e2000c101926 */
[C---:B------:R-:W-:Y:S02]  /*51f0*/  ISETP.GT.AND P5, PT, R3.reuse, RZ, P2 ;  /* 0x000000ff0300720c */ /* 0x040fe400017a4270 */
[----:B------:R-:W-:Y:S01]  /*5200*/  ISETP.GT.AND P3, PT, R4, 0x59, PT ;  /* 0x000000590400780c */ /* 0x000fe20003f64270 */
[-C--:B0-----:R-:W-:Y:S01]  /*5210*/  FMUL R5, R66, R23.reuse ;  /* 0x0000001742057220 */ /* 0x081fe20000400000 */
[----:B------:R-:W-:Y:S01]  /*5220*/  @P4 STG.E desc[UR38][R6.64+0x144], R65 ;  /* 0x0001444106004986 */ /* 0x000fe2000c101926 */
[C---:B------:R-:W-:Y:S02]  /*5230*/  ISETP.GT.AND P2, PT, R3.reuse, 0x8, P2 ;  /* 0x000000080300780c */ /* 0x040fe40001744270 */
[C---:B------:R-:W-:Y:S01]  /*5240*/  ISETP.GT.AND P4, PT, R3.reuse, RZ, P3 ;  /* 0x000000ff0300720c */ /* 0x040fe20001f84270 */
[----:B------:R0:W-:Y:S01]  /*5250*/  @P1 STG.E desc[UR38][R8.64+0x140], R5 ;  /* 0x0001400508001986 */ /* 0x0001e2000c101926 */
[----:B------:R-:W-:Y:S01]  /*5260*/  ISETP.GT.AND P3, PT, R3, 0x8, P3 ;  /* 0x000000080300780c */ /* 0x000fe20001f64270 */
[----:B-1----:R-:W-:-:S02]  /*5270*/  FMUL R11, R68, R23 ;  /* 0x00000017440b7220 */ /* 0x002fc40000400000 */
[----:B------:R-:W-:Y:S01]  /*5280*/  @P0 STG.E desc[UR38][R8.64+0x144], R67 ;  /* 0x0001444308000986 */ /* 0x000fe2000c101926 */
[C---:B------:R-:W-:Y:S02]  /*5290*/  ISETP.GT.AND P0, PT, R4.reuse, 0x60, PT ;  /* 0x000000600400780c */ /* 0x040fe40003f04270 */
[----:B------:R-:W-:Y:S01]  /*52a0*/  ISETP.GT.AND P1, PT, R4, 0x61, PT ;  /* 0x000000610400780c */ /* 0x000fe20003f24270 */
[----:B------:R1:W-:Y:S01]  /*52b0*/  @P5 STG.E desc[UR38][R6.64+0x160], R11 ;  /* 0x0001600b06005986 */ /* 0x0003e2000c101926 */
[C---:B------:R-:W-:Y:S02]  /*52c0*/  ISETP.GT.AND P5, PT, R3.reuse, RZ, P0 ;  /* 0x000000ff0300720c */ /* 0x040fe400007a4270 */
[C---:B------:R-:W-:Y:S01]  /*52d0*/  ISETP.GT.AND P0, PT, R3.reuse, 0x8, P0 ;  /* 0x000000080300780c */ /* 0x040fe20000704270 */
[----:B0-----:R-:W-:Y:S01]  /*52e0*/  FMUL R5, R70, R23 ;  /* 0x0000001746057220 */ /* 0x001fe20000400000 */
[----:B------:R-:W-:Y:S01]  /*52f0*/  @P4 STG.E desc[UR38][R6.64+0x164], R69 ;  /* 0x0001644506004986 */ /* 0x000fe2000c101926 */
[----:B------:R-:W-:-:S02]  /*5300*/  ISETP.GT.AND P4, PT, R3, RZ, P1 ;  /* 0x000000ff0300720c */ /* 0x000fc40000f84270 */
[----:B------:R-:W-:Y:S01]  /*5310*/  ISETP.GT.AND P1, PT, R3, 0x8, P1 ;  /* 0x000000080300780c */ /* 0x000fe20000f24270 */
[----:B------:R0:W-:Y:S01]  /*5320*/  @P2 STG.E desc[UR38][R8.64+0x160], R5 ;  /* 0x0001600508002986 */ /* 0x0001e2000c101926 */
[----:B------:R-:W-:Y:S01]  /*5330*/  ISETP.GT.AND P2, PT, R4, 0x68, PT ;  /* 0x000000680400780c */ /* 0x000fe20003f44270 */
[----:B-1----:R-:W-:Y:S02]  /*5340*/  FMUL R11, R72, R23 ;  /* 0x00000017480b7220 */ /* 0x002fe40000400000 */
[----:B------:R-:W-:Y:S01]  /*5350*/  @P3 STG.E desc[UR38][R8.64+0x164], R71 ;  /* 0x0001644708003986 */ /* 0x000fe2000c101926 */
[----:B------:R-:W-:-:S03]  /*5360*/  ISETP.GT.AND P3, PT, R4, 0x69, PT ;  /* 0x000000690400780c */ /* 0x000fc60003f64270 */
[----:B------:R1:W-:Y:S01]  /*5370*/  @P5 STG.E desc[UR38][R6.64+0x180], R11 ;  /* 0x0001800b06005986 */ /* 0x0003e2000c101926 */
[C---:B------:R-:W-:Y:S02]  /*5380*/  ISETP.GT.AND P5, PT, R3.reuse, RZ, P2 ;  /* 0x000000ff0300720c */ /* 0x040fe400017a4270 */
[C---:B------:R-:W-:Y:S01]  /*5390*/  ISETP.GT.AND P2, PT, R3.reuse, 0x8, P2 ;  /* 0x000000080300780c */ /* 0x040fe20001744270 */
[-C--:B0-----:R-:W-:Y:S01]  /*53a0*/  FMUL R5, R74, R23.reuse ;  /* 0x000000174a057220 */ /* 0x081fe20000400000 */
[----:B------:R-:W-:Y:S01]  /*53b0*/  @P4 STG.E desc[UR38][R6.64+0x184], R73 ;  /* 0x0001844906004986 */ /* 0x000fe2000c101926 */
[C---:B------:R-:W-:Y:S02]  /*53c0*/  ISETP.GT.AND P4, PT, R3.reuse, RZ, P3 ;  /* 0x000000ff0300720c */ /* 0x040fe40001f84270 */
[----:B------:R-:W-:Y:S01]  /*53d0*/  ISETP.GT.AND P3, PT, R3, 0x8, P3 ;  /* 0x000000080300780c */ /* 0x000fe20001f64270 */
[----:B------:R0:W-:Y:S01]  /*53e0*/  @P0 STG.E desc[UR38][R8.64+0x180], R5 ;  /* 0x0001800508000986 */ /* 0x0001e2000c101926 */
[----:B------:R-:W-:Y:S01]  /*53f0*/  ISETP.GT.AND P0, PT, R4, 0x70, PT ;  /* 0x000000700400780c */ /* 0x000fe20003f04270 */
[----:B-1----:R-:W-:-:S02]  /*5400*/  FMUL R11, R76, R23 ;  /* 0x000000174c0b7220 */ /* 0x002fc40000400000 */
[----:B------:R-:W-:Y:S01]  /*5410*/  @P1 STG.E desc[UR38][R8.64+0x184], R75 ;  /* 0x0001844b08001986 */ /* 0x000fe2000c101926 */
[----:B------:R-:W-:-:S03]  /*5420*/  ISETP.GT.AND P1, PT, R4, 0x71, PT ;  /* 0x000000710400780c */ /* 0x000fc60003f24270 */
[----:B------:R1:W-:Y:S01]  /*5430*/  @P5 STG.E desc[UR38][R6.64+0x1a0], R11 ;  /* 0x0001a00b06005986 */ /* 0x0003e2000c101926 */
[C---:B------:R-:W-:Y:S02]  /*5440*/  ISETP.GT.AND P5, PT, R3.reuse, RZ, P0 ;  /* 0x000000ff0300720c */ /* 0x040fe400007a4270 */
[C---:B------:R-:W-:Y:S01]  /*5450*/  ISETP.GT.AND P0, PT, R3.reuse, 0x8, P0 ;  /* 0x000000080300780c */ /* 0x040fe20000704270 */
[----:B------:R-:W-:Y:S01]  /*5460*/  @P4 STG.E desc[UR38][R6.64+0x1a4], R77 ;  /* 0x0001a44d06004986 */ /* 0x000fe2000c101926 */
[-C--:B0-----:R-:W-:Y:S01]  /*5470*/  FMUL R5, R78, R23.reuse ;  /* 0x000000174e057220 */ /* 0x081fe20000400000 */
[C---:B------:R-:W-:Y:S02]  /*5480*/  ISETP.GT.AND P4, PT, R3.reuse, RZ, P1 ;  /* 0x000000ff0300720c */ /* 0x040fe40000f84270 */
[----:B------:R-:W-:Y:S02]  /*5490*/  ISETP.GT.AND P1, PT, R3, 0x8, P1 ;  /* 0x000000080300780c */ /* 0x000fe40000f24270 */
[----:B------:R0:W-:Y:S01]  /*54a0*/  @P2 STG.E desc[UR38][R8.64+0x1a0], R5 ;  /* 0x0001a00508002986 */ /* 0x0001e2000c101926 */
[----:B------:R-:W-:Y:S01]  /*54b0*/  ISETP.GT.AND P2, PT, R4, 0x78, PT ;  /* 0x000000780400780c */ /* 0x000fe20003f44270 */
[----:B-1----:R-:W-:-:S02]  /*54c0*/  FMUL R11, R80, R23 ;  /* 0x00000017500b7220 */ /* 0x002fc40000400000 */
[----:B------:R-:W-:Y:S01]  /*54d0*/  @P3 STG.E desc[UR38][R8.64+0x1a4], R79 ;  /* 0x0001a44f08003986 */ /* 0x000fe2000c101926 */
[----:B------:R-:W-:Y:S01]  /*54e0*/  ISETP.GT.AND P3, PT, R4, 0x79, PT ;  /* 0x000000790400780c */ /* 0x000fe20003f64270 */
[----:B------:R-:W-:Y:S02]  /*54f0*/  @P5 IMAD.MOV.U32 R4, RZ, RZ, R6 ;  /* 0x000000ffff045224 */ /* 0x000fe400078e0006 */
[----:B0-----:R-:W-:-:S05]  /*5500*/  @P5 IMAD.MOV.U32 R5, RZ, RZ, R7 ;  /* 0x000000ffff055224 */ /* 0x001fca00078e0007 */
[----:B------:R0:W-:Y:S01]  /*5510*/  @P5 STG.E desc[UR38][R4.64+0x1c0], R11 ;  /* 0x0001c00b04005986 */ /* 0x0001e2000c101926 */
[C---:B------:R-:W-:Y:S02]  /*5520*/  ISETP.GT.AND P5, PT, R3.reuse, RZ, P3 ;  /* 0x000000ff0300720c */ /* 0x040fe40001fa4270 */
[----:B------:R-:W-:Y:S01]  /*5530*/  ISETP.GT.AND P3, PT, R3, 0x8, P3 ;  /* 0x000000080300780c */ /* 0x000fe20001f64270 */
[----:B0-----:R-:W-:Y:S02]  /*5540*/  @P4 IMAD.MOV.U32 R4, RZ, RZ, R6 ;  /* 0x000000ffff044224 */ /* 0x001fe400078e0006 */
[----:B------:R-:W-:Y:S01]  /*5550*/  FMUL R11, R84, R23 ;  /* 0x00000017540b7220 */ /* 0x000fe20000400000 */
[----:B------:R-:W-:-:S05]  /*5560*/  @P4 IMAD.MOV.U32 R5, RZ, RZ, R7 ;  /* 0x000000ffff054224 */ /* 0x000fca00078e0007 */
[----:B------:R0:W-:Y:S01]  /*5570*/  @P4 STG.E desc[UR38][R4.64+0x1c4], R81 ;  /* 0x0001c45104004986 */ /* 0x0001e2000c101926 */
[C---:B------:R-:W-:Y:S02]  /*5580*/  ISETP.GT.AND P4, PT, R3.reuse, RZ, P2 ;  /* 0x000000ff0300720c */ /* 0x040fe40001784270 */
[----:B------:R-:W-:Y:S01]  /*5590*/  ISETP.GT.AND P2, PT, R3, 0x8, P2 ;  /* 0x000000080300780c */ /* 0x000fe20001744270 */
[----:B------:R-:W-:Y:S01]  /*55a0*/  FMUL R3, R82, R23 ;  /* 0x0000001752037220 */ /* 0x000fe20000400000 */
[----:B0-----:R-:W-:Y:S02]  /*55b0*/  @P0 IMAD.MOV.U32 R4, RZ, RZ, R8 ;  /* 0x000000ffff040224 */ /* 0x001fe400078e0008 */
[----:B------:R-:W-:-:S05]  /*55c0*/  @P0 IMAD.MOV.U32 R5, RZ, RZ, R9 ;  /* 0x000000ffff050224 */ /* 0x000fca00078e0009 */
[----:B------:R0:W-:Y:S02]  /*55d0*/  @P0 STG.E desc[UR38][R4.64+0x1c0], R3 ;  /* 0x0001c00304000986 */ /* 0x0001e4000c101926 */
[----:B0-----:R-:W-:Y:S02]  /*55e0*/  @P1 IMAD.MOV.U32 R4, RZ, RZ, R8 ;  /* 0x000000ffff041224 */ /* 0x001fe400078e0008 */
[----:B------:R-:W-:-:S05]  /*55f0*/  @P1 IMAD.MOV.U32 R5, RZ, RZ, R9 ;  /* 0x000000ffff051224 */ /* 0x000fca00078e0009 */
[----:B------:R0:W-:Y:S02]  /*5600*/  @P1 STG.E desc[UR38][R4.64+0x1c4], R83 ;  /* 0x0001c45304001986 */ /* 0x0001e4000c101926 */
[----:B0-----:R-:W-:Y:S02]  /*5610*/  @P4 IMAD.MOV.U32 R4, RZ, RZ, R6 ;  /* 0x000000ffff044224 */ /* 0x001fe400078e0006 */
[----:B------:R-:W-:-:S05]  /*5620*/  @P4 IMAD.MOV.U32 R5, RZ, RZ, R7 ;  /* 0x000000ffff054224 */ /* 0x000fca00078e0007 */
[----:B------:R0:W-:Y:S04]  /*5630*/  @P4 STG.E desc[UR38][R4.64+0x1e0], R11 ;  /* 0x0001e00b04004986 */ /* 0x0001e8000c101926 */
[----:B------:R4:W-:Y:S01]  /*5640*/  @P5 STG.E desc[UR38][R6.64+0x1e4], R85 ;  /* 0x0001e45506005986 */ /* 0x0009e2000c101926 */
[----:B0-----:R-:W-:Y:S02]  /*5650*/  @P2 IMAD.MOV.U32 R4, RZ, RZ, R8 ;  /* 0x000000ffff042224 */ /* 0x001fe400078e0008 */
[----:B------:R-:W-:-:S05]  /*5660*/  @P2 IMAD.MOV.U32 R5, RZ, RZ, R9 ;  /* 0x000000ffff052224 */ /* 0x000fca00078e0009 */
[----:B------:R4:W-:Y:S04]  /*5670*/  @P2 STG.E desc[UR38][R4.64+0x1e0], R13 ;  /* 0x0001e00d04002986 */ /* 0x0009e8000c101926 */
[----:B------:R4:W-:Y:S02]  /*5680*/  @P3 STG.E desc[UR38][R8.64+0x1e4], R87 ;  /* 0x0001e45708003986 */ /* 0x0009e4000c101926 */
.L_x_160:
[----:B------:R-:W-:Y:S05]  /*5690*/  BSYNC B0 ;  /* 0x0000000000007941 */ /* 0x000fea0003800000 */
.L_x_34:
[----:B------:R-:W-:Y:S01]  /*56a0*/  IADD3 R16, P0, R16, UR36, RZ ;  /* 0x0000002410107c10 */ /* 0x000fe2000ff1e0ff */
[----:B------:R-:W-:Y:S01]  /*56b0*/  ULDC.64 UR4, c[0x0][0x650] ;  /* 0x0001940000047ab9 */ /* 0x000fe20000000a00 */
[----:B------:R-:W-:Y:S01]  /*56c0*/  PRMT R3, RZ, 0x7610, R3 ;  /* 0x00007610ff037816 */ /* 0x000fe20000000003 */
[----:B------:R-:W-:Y:S01]  /*56d0*/  IMAD.MOV.U32 R100, RZ, RZ, -0x1 ;  /* 0xffffffffff647424 */ /* 0x000fe200078e00ff */
[----:B------:R-:W-:Y:S01]  /*56e0*/  IADD3.X R17, R17, UR42, RZ, P0, !PT ;  /* 0x0000002a11117c10 */ /* 0x000fe200087fe4ff */
[----:B------:R-:W-:Y:S01]  /*56f0*/  IMAD.MOV.U32 R101, RZ, RZ, -0x1 ;  /* 0xffffffffff657424 */ /* 0x000fe200078e00ff */
[----:B------:R-:W-:-:S04]  /*5700*/  ISETP.GE.U32.AND P0, PT, R16, UR4, PT ;  /* 0x0000000410007c0c */ /* 0x000fc8000bf06070 */
[----:B------:R-:W-:-:S13]  /*5710*/  ISETP.GE.U32.AND.EX P0, PT, R17, UR5, PT, P0 ;  /* 0x0000000511007c0c */ /* 0x000fda000bf06100 */
[----:B------:R-:W-:Y:S05]  /*5720*/  @P0 BRA `(.L_x_161) ;  /* 0x00000004004c0947 */ /* 0x000fea0003800000 */
[----:B--2---:R-:W2:Y:S01]  /*5730*/  LDC.64 R10, c[0x0][0x628] ;  /* 0x00018a00ff0a7b82 */ /* 0x004ea20000000a00 */
[----:B0--3--:R-:W0:Y:S01]  /*5740*/  S2R R12, SR_CTAID.X ;  /* 0x00000000000c7919 */ /* 0x009e220000002500 */
[----:B-1--4-:R-:W-:Y:S02]  /*5750*/  IMAD.MOV.U32 R8, RZ, RZ, R16 ;  /* 0x000000ffff087224 */ /* 0x012fe400078e0010 */
[----:B------:R-:W-:Y:S01]  /*5760*/  IMAD.MOV.U32 R9, RZ, RZ, R17 ;  /* 0x000000ffff097224 */ /* 0x000fe200078e0011 */
[----:B------:R-:W1:Y:S03]  /*5770*/  S2R R20, SR_CTAID.Y ;  /* 0x0000000000147919 */ /* 0x000e660000002600 */
[----:B------:R-:W3:Y:S08]  /*5780*/  LDC R0, c[0x0][0x630] ;  /* 0x00018c00ff007b82 */ /* 0x000ef00000000800 */
[----:B------:R-:W4:Y:S01]  /*5790*/  LDC.64 R14, c[0x0][0x620] ;  /* 0x00018800ff0e7b82 */ /* 0x000f220000000a00 */
[----:B--2---:R-:W-:-:S04]  /*57a0*/  ISETP.NE.U32.AND P0, PT, R10, RZ, PT ;  /* 0x000000ff0a00720c */ /* 0x004fc80003f05070 */
[----:B------:R-:W-:-:S13]  /*57b0*/  ISETP.NE.AND.EX P0, PT, R11, RZ, PT, P0 ;  /* 0x000000ff0b00720c */ /* 0x000fda0003f05300 */
[----:B01-34-:R-:W-:Y:S05]  /*57c0*/  @!P0 BRA `(.L_x_162) ;  /* 0x0000000000288947 */ /* 0x01bfea0003800000 */
        /* <DEDUP_REMOVED lines=10> */
.L_x_162:
[-CC-:B------:R-:W-:Y:S01]  /*5870*/  SHF.R.U64 R101, R8, R0.reuse, R9.reuse ;  /* 0x0000000008657219 */ /* 0x180fe20000001209 */
[----:B------:R-:W0:Y:S01]  /*5880*/  LDC.64 R26, c[0x0][0x640] ;  /* 0x00019000ff1a7b82 */ /* 0x000e220000000a00 */
[----:B------:R-:W-:Y:S01]  /*5890*/  SHF.R.U32.HI R0, RZ, R0, R9 ;  /* 0x00000000ff007219 */ /* 0x000fe20000011609 */
[----:B------:R-:W-:Y:S01]  /*58a0*/  ULDC UR4, c[0x0][0x150] ;  /* 0x0000540000047ab9 */ /* 0x000fe20000000800 */
[----:B------:R-:W-:Y:S02]  /*58b0*/  IADD3 R3, P0, RZ, -R101, RZ ;  /* 0x80000065ff037210 */ /* 0x000fe40007f1e0ff */
[----:B------:R-:W-:-:S03]  /*58c0*/  I2FP.F32.U32 R7, R12 ;  /* 0x0000000c00077245 */ /* 0x000fc60000201000 */
[----:B------:R-:W1:Y:S01]  /*58d0*/  LDC R6, c[0x0][0x618] ;  /* 0x00018600ff067b82 */ /* 0x000e620000000800 */
[----:B------:R-:W-:Y:S02]  /*58e0*/  IMAD.X R5, RZ, RZ, ~R0, P0 ;  /* 0x000000ffff057224 */ /* 0x000fe400000e0e00 */
[----:B------:R-:W-:Y:S01]  /*58f0*/  FMUL R7, R7, UR4 ;  /* 0x0000000407077c20 */ /* 0x000fe20008400000 */
[----:B------:R-:W-:Y:S01]  /*5900*/  ULDC UR4, c[0x0][0x154] ;  /* 0x0000550000047ab9 */ /* 0x000fe20000000800 */
[-C--:B------:R-:W-:Y:S02]  /*5910*/  IMAD R0, R5, R14.reuse, RZ ;  /* 0x0000000e05007224 */ /* 0x080fe400078e02ff */
[C---:B------:R-:W-:Y:S01]  /*5920*/  IMAD.WIDE.U32 R4, R3.reuse, R14, R16 ;  /* 0x0000000e03047225 */ /* 0x040fe200078e0010 */
[----:B------:R-:W2:Y:S01]  /*5930*/  LDC R8, c[0x0][0x608] ;  /* 0x00018200ff087b82 */ /* 0x000ea20000000800 */
[----:B------:R-:W3:Y:S02]  /*5940*/  F2I.U32.TRUNC.NTZ R7, R7 ;  /* 0x0000000700077305 */ /* 0x000ee4000020f000 */
[----:B------:R-:W-:Y:S01]  /*5950*/  IMAD R3, R3, R15, R0 ;  /* 0x0000000f03037224 */ /* 0x000fe200078e0200 */
[----:B------:R-:W-:-:S03]  /*5960*/  I2FP.F32.U32 R0, R20 ;  /* 0x0000001400007245 */ /* 0x000fc60000201000 */
[----:B------:R-:W-:Y:S01]  /*5970*/  IMAD.IADD R3, R5, 0x1, R3 ;  /* 0x0000000105037824 */ /* 0x000fe200078e0203 */
[----:B------:R-:W4:Y:S01]  /*5980*/  LDC R11, c[0x0][0x658] ;  /* 0x00019600ff0b7b82 */ /* 0x000f220000000800 */
[----:B0-----:R-:W-:-:S04]  /*5990*/  ISETP.NE.U32.AND P0, PT, R26, RZ, PT ;  /* 0x000000ff1a00720c */ /* 0x001fc80003f05070 */
[----:B------:R-:W-:-:S03]  /*59a0*/  ISETP.NE.AND.EX P0, PT, R27, RZ, PT, P0 ;  /* 0x000000ff1b00720c */ /* 0x000fc60003f05300 */
[----:B------:R-:W0:Y:S01]  /*59b0*/  LDC R9, c[0x0][0x144] ;  /* 0x00005100ff097b82 */ /* 0x000e220000000800 */
[-C--:B-1----:R-:W-:Y:S01]  /*59c0*/  SHF.R.U64 R10, R4, R6.reuse, R3 ;  /* 0x00000006040a7219 */ /* 0x082fe20000001203 */
[----:B---3--:R-:W-:Y:S01]  /*59d0*/  IMAD.MOV R7, RZ, RZ, -R7 ;  /* 0x000000ffff077224 */ /* 0x008fe200078e0a07 */
[----:B------:R-:W-:Y:S01]  /*59e0*/  SHF.R.U32.HI R3, RZ, R6, R3 ;  /* 0x00000006ff037219 */ /* 0x000fe20000011603 */
[----:B------:R-:W-:-:S04]  /*59f0*/  FMUL R6, R0, UR4 ;  /* 0x0000000400067c20 */ /* 0x000fc80008400000 */
[----:B------:R-:W1:Y:S01]  /*5a00*/  LDC R21, c[0x0][0x148] ;  /* 0x00005200ff157b82 */ /* 0x000e620000000800 */
[----:B------:R3:W0:Y:S01]  /*5a10*/  F2I.U32.TRUNC.NTZ R14, R6 ;  /* 0x00000006000e7305 */ /* 0x000622000020f000 */
[-CC-:B--2---:R-:W-:Y:S02]  /*5a20*/  SHF.R.U64 R13, R10, R8.reuse, R3.reuse ;  /* 0x000000080a0d7219 */ /* 0x184fe40000001203 */
[----:B------:R-:W-:-:S04]  /*5a30*/  SHF.R.U32.HI R0, RZ, R8, R3 ;  /* 0x00000008ff007219 */ /* 0x000fc80000011603 */
[----:B------:R-:W2:Y:S01]  /*5a40*/  LDC R24, c[0x0][0x648] ;  /* 0x00019200ff187b82 */ /* 0x000ea20000000800 */
[-CC-:B----4-:R-:W-:Y:S02]  /*5a50*/  SHF.R.U64 R15, R13, R11.reuse, R0.reuse ;  /* 0x0000000b0d0f7219 */ /* 0x190fe40000001200 */
[----:B------:R-:W-:-:S03]  /*5a60*/  SHF.R.U32.HI R5, RZ, R11, R0 ;  /* 0x0000000bff057219 */ /* 0x000fc60000011600 */
[----:B------:R-:W-:Y:S02]  /*5a70*/  IMAD.MOV.U32 R4, RZ, RZ, R15 ;  /* 0x000000ffff047224 */ /* 0x000fe400078e000f */
[----:B------:R-:W4:Y:S01]  /*5a80*/  LDC R28, c[0x0][0x638] ;  /* 0x00018e00ff1c7b82 */ /* 0x000f220000000800 */
[----:B0-----:R-:W-:-:S07]  /*5a90*/  IMAD R25, R9, R7, R12 ;  /* 0x0000000709197224 */ /* 0x001fce00078e020c */
[----:B------:R-:W0:Y:S08]  /*5aa0*/  LDC R29, c[0x0][0x610] ;  /* 0x00018400ff1d7b82 */ /* 0x000e300000000800 */
[----:B------:R-:W0:Y:S01]  /*5ab0*/  LDC R30, c[0x0][0x600] ;  /* 0x00018000ff1e7b82 */ /* 0x000e220000000800 */
[----:B-123--:R-:W-:Y:S05]  /*5ac0*/  @!P0 BRA `(.L_x_163) ;  /* 0x0000000000288947 */ /* 0x00efea0003800000 */
[----:B------:R-:W1:Y:S02]  /*5ad0*/  LDC R0, c[0x0][0x64c] ;  /* 0x00019300ff007b82 */ /* 0x000e640000000800 */
[----:B-1----:R-:W-:-:S05]  /*5ae0*/  IADD3 R3, P0, R15, R0, RZ ;  /* 0x000000000f037210 */ /* 0x002fca0007f1e0ff */
        /* <DEDUP_REMOVED lines=8> */
.L_x_163:
[----:B------:R-:W-:Y:S01]  /*5b70*/  ISETP.NE.AND P0, PT, R2, 0x1, PT ;  /* 0x000000010200780c */ /* 0x000fe20003f05270 */
[----:B------:R-:W-:Y:S01]  /*5b80*/  IMAD.MOV R14, RZ, RZ, -R14 ;  /* 0x000000ffff0e7224 */ /* 0x000fe200078e0a0e */
[----:B------:R-:W-:Y:S02]  /*5b90*/  SHF.R.U64 R3, R4, R24, R5 ;  /* 0x0000001804037219 */ /* 0x000fe40000001205 */
[----:B------:R-:W-:Y:S02]  /*5ba0*/  LOP3.LUT R0, R13, R98, RZ, 0xc0, !PT ;  /* 0x000000620d007212 */ /* 0x000fe400078ec0ff */
[----:B------:R-:W-:Y:S01]  /*5bb0*/  LOP3.LUT R10, R10, R97, RZ, 0xc0, !PT ;  /* 0x000000610a0a7212 */ /* 0x000fe200078ec0ff */
[----:B------:R-:W-:Y:S02]  /*5bc0*/  IMAD.MOV R4, RZ, RZ, -R3 ;  /* 0x000000ffff047224 */ /* 0x000fe400078e0a03 */
[----:B------:R-:W-:Y:S02]  /*5bd0*/  IMAD R0, R93, R3, R0 ;  /* 0x000000035d007224 */ /* 0x000fe400078e0200 */
[----:B----4-:R-:W-:-:S02]  /*5be0*/  IMAD R3, R4, R28, R15 ;  /* 0x0000001c04037224 */ /* 0x010fc400078e020f */
[----:B------:R-:W-:Y:S02]  /*5bf0*/  @P0 IMAD R25, R21, R14, R20 ;  /* 0x0000000e15190224 */ /* 0x000fe400078e0214 */
[----:B0-----:R-:W-:Y:S02]  /*5c00*/  IMAD R5, R3, R30, R10 ;  /* 0x0000001e03057224 */ /* 0x001fe400078e020a */
[----:B------:R-:W-:Y:S02]  /*5c10*/  IMAD R0, R0, R29, R25 ;  /* 0x0000001d00007224 */ /* 0x000fe400078e0219 */
[----:B------:R-:W-:-:S03]  /*5c20*/  IMAD.MOV.U32 R4, RZ, RZ, 0x1 ;  /* 0x00000001ff047424 */ /* 0x000fc600078e00ff */
[----:B------:R-:W-:Y:S02]  /*5c30*/  SEL R100, R5, R0, !P0 ;  /* 0x0000000005647207 */ /* 0x000fe40004000000 */
[----:B------:R-:W-:Y:S02]  /*5c40*/  PRMT R3, R4, 0x7610, R3 ;  /* 0x0000761004037816 */ /* 0x000fe40000000003 */
[----:B------:R-:W-:-:S07]  /*5c50*/  SEL R0, R0, R5, !P0 ;  /* 0x0000000500007207 */ /* 0x000fce0004000000 */
.L_x_161:
[----:B------:R-:W-:Y:S01]  /*5c60*/  UIMAD.WIDE.U32 UR4, UR41, 0x24924925, URZ ;  /* 0x24924925290478a5 */ /* 0x000fe2000f8e003f */
[----:B------:R-:W-:Y:S01]  /*5c70*/  LOP3.LUT P0, RZ, R3, 0xff, RZ, 0xc0, !PT ;  /* 0x000000ff03ff7812 */ /* 0x000fe2000780c0ff */
[----:B------:R-:W-:Y:S02]  /*5c80*/  IMAD.MOV.U32 R103, RZ, RZ, R0 ;  /* 0x000000ffff677224 */ /* 0x000fe400078e0000 */
[----:B------:R-:W-:-:S04]  /*5c90*/  UIADD3 UR4, UR41, -UR5, URZ ;  /* 0x8000000529047290 */ /* 0x000fc8000fffe03f */
[----:B------:R-:W-:-:S04]  /*5ca0*/  ULEA.HI UR4, UR4, UR5, URZ, 0x1f ;  /* 0x0000000504047291 */ /* 0x000fc8000f8ff83f */
[----:B------:R-:W-:-:S04]  /*5cb0*/  USHF.R.U32.HI UR4, URZ, 0x2, UR4 ;  /* 0x000000023f047899 */ /* 0x000fc80008011604 */
[----:B------:R-:W-:Y:S01]  /*5cc0*/  UIMAD UR41, UR4, -0x7, UR41 ;  /* 0xfffffff9042978a4 */ /* 0x000fe2000f8e0229 */
[----:B------:R-:W-:Y:S11]  /*5cd0*/  @P0 BRA `(.L_x_164) ;  /* 0xffffffb800080947 */ /* 0x000ff6000383ffff */
[----:B------:R-:W-:Y:S05]  /*5ce0*/  EXIT ;  /* 0x000000000000794d */ /* 0x000fea0003800000 */
.L_x_7:
        /* <DEDUP_REMOVED lines=26> */
.L_x_166:
[----:B------:R-:W0:Y:S01]  /*5e90*/  LDC.64 R28, c[0x0][0x640] ;  /* 0x00019000ff1c7b82 */ /* 0x000e220000000a00 */
[-CC-:B------:R-:W-:Y:S01]  /*5ea0*/  SHF.R.U64 R21, R14, R8.reuse, R15.reuse ;  /* 0x000000080e157219 */ /* 0x180fe2000000120f */
[----:B------:R-:W-:Y:S01]  /*5eb0*/  IMAD.MOV.U32 R31, RZ, RZ, 0x1 ;  /* 0x00000001ff1f7424 */ /* 0x000fe200078e00ff */
[----:B------:R-:W-:Y:S02]  /*5ec0*/  SHF.R.U32.HI R7, RZ, R8, R15 ;  /* 0x00000008ff077219 */ /* 0x000fe4000001160f */
[----:B------:R-:W-:-:S03]  /*5ed0*/  IADD3 R13, P0, RZ, -R21, RZ ;  /* 0x80000015ff0d7210 */ /* 0x000fc60007f1e0ff */
[----:B------:R-:W1:Y:S02]  /*5ee0*/  LDC R12, c[0x0][0x618] ;  /* 0x00018600ff0c7b82 */ /* 0x000e640000000800 */
[----:B------:R-:W-:Y:S02]  /*5ef0*/  IMAD.X R7, RZ, RZ, ~R7, P0 ;  /* 0x000000ffff077224 */ /* 0x000fe400000e0e07 */
[----:B------:R-:W-:-:S04]  /*5f00*/  IMAD.WIDE.U32 R10, R13, R24, R16 ;  /* 0x000000180d0a7225 */ /* 0x000fc800078e0010 */
[----:B------:R-:W2:Y:S01]  /*5f10*/  LDC R14, c[0x0][0x608] ;  /* 0x00018200ff0e7b82 */ /* 0x000ea20000000800 */
[----:B------:R-:W-:-:S04]  /*5f20*/  IMAD R8, R7, R24, RZ ;  /* 0x0000001807087224 */ /* 0x000fc800078e02ff */
[----:B------:R-:W-:-:S03]  /*5f30*/  IMAD R7, R13, R25, R8 ;  /* 0x000000190d077224 */ /* 0x000fc600078e0208 */
[----:B------:R-:W3:Y:S01]  /*5f40*/  LDC R26, c[0x0][0x658] ;  /* 0x00019600ff1a7b82 */ /* 0x000ee20000000800 */
[----:B------:R-:W-:Y:S01]  /*5f50*/  IMAD.IADD R7, R11, 0x1, R7 ;  /* 0x000000010b077824 */ /* 0x000fe200078e0207 */
[----:B0-----:R-:W-:Y:S01]  /*5f60*/  ISETP.NE.U32.AND P0, PT, R28, RZ, PT ;  /* 0x000000ff1c00720c */ /* 0x001fe20003f05070 */
[----:B------:R-:W-:-:S03]  /*5f70*/  IMAD.MOV.U32 R11, RZ, RZ, -0x1 ;  /* 0xffffffffff0b7424 */ /* 0x000fc600078e00ff */
        /* <DEDUP_REMOVED lines=8> */
[-C--:B---3--:R-:W-:Y:S02]  /*6000*/  SHF.L.U32 R10, R11, R26.reuse, RZ ;  /* 0x0000001a0b0a7219 */ /* 0x088fe400000006ff */
[--C-:B------:R-:W-:Y:S02]  /*6010*/  SHF.R.U64 R24, R22, R26, R7.reuse ;  /* 0x0000001a16187219 */ /* 0x100fe40000001207 */
[----:B------:R-:W-:Y:S02]  /*6020*/  LOP3.LUT R33, RZ, R10, RZ, 0x33, !PT ;  /* 0x0000000aff217212 */ /* 0x000fe400078e33ff */
[----:B------:R-:W-:Y:S01]  /*6030*/  SHF.R.U32.HI R11, RZ, R26, R7 ;  /* 0x0000001aff0b7219 */ /* 0x000fe20000011607 */
[----:B------:R-:W3:Y:S01]  /*6040*/  LDC R30, c[0x0][0x610] ;  /* 0x00018400ff1e7b82 */ /* 0x000ee20000000800 */
[----:B------:R-:W-:Y:S01]  /*6050*/  IMAD.MOV.U32 R10, RZ, RZ, R24 ;  /* 0x000000ffff0a7224 */ /* 0x000fe200078e0018 */
[----:B------:R-:W-:Y:S06]  /*6060*/  @!P0 BRA `(.L_x_167) ;  /* 0x0000000000288947 */ /* 0x000fec0003800000 */
        /* <DEDUP_REMOVED lines=10> */
.L_x_167:
[----:B------:R-:W-:Y:S02]  /*6110*/  ISETP.NE.AND P0, PT, R2, 0x1, PT ;  /* 0x000000010200780c */ /* 0x000fe40003f05270 */
[----:B-1----:R-:W-:Y:S01]  /*6120*/  SHF.R.U64 R8, R10, R8, R11 ;  /* 0x000000080a087219 */ /* 0x002fe2000000120b */
[----:B0-----:R-:W-:Y:S01]  /*6130*/  VIADD R11, R25, 0xffffffff ;  /* 0xffffffff190b7836 */ /* 0x001fe20000000000 */
[----:B------:R-:W-:Y:S02]  /*6140*/  SHF.L.U32 R31, R31, R26, RZ ;  /* 0x0000001a1f1f7219 */ /* 0x000fe400000006ff */
[----:B------:R-:W-:Y:S01]  /*6150*/  LOP3.LUT R5, R22, R33, RZ, 0xc0, !PT ;  /* 0x0000002116057212 */ /* 0x000fe200078ec0ff */
[----:B------:R-:W-:-:S04]  /*6160*/  IMAD.MOV R7, RZ, RZ, -R8 ;  /* 0x000000ffff077224 */ /* 0x000fc800078e0a08 */
[----:B------:R-:W-:Y:S02]  /*6170*/  IMAD R5, R31, R8, R5 ;  /* 0x000000081f057224 */ /* 0x000fe400078e0205 */
[----:B------:R-:W-:Y:S01]  /*6180*/  @P0 IMAD R6, R9, R23, R4 ;  /* 0x0000001709060224 */ /* 0x000fe200078e0204 */
[----:B------:R-:W-:Y:S01]  /*6190*/  LOP3.LUT R9, R20, R11, RZ, 0xc0, !PT ;  /* 0x0000000b14097212 */ /* 0x000fe200078ec0ff */
[----:B--2---:R-:W-:Y:S02]  /*61a0*/  IMAD R4, R7, R27, R24 ;  /* 0x0000001b07047224 */ /* 0x004fe400078e0218 */
[----:B---3--:R-:W-:Y:S02]  /*61b0*/  IMAD R6, R5, R30, R6 ;  /* 0x0000001e05067224 */ /* 0x008fe400078e0206 */
[----:B------:R-:W-:Y:S02]  /*61c0*/  IMAD R5, R4, R25, R9 ;  /* 0x0000001904057224 */ /* 0x000fe400078e0209 */
[----:B------:R-:W-:-:S02]  /*61d0*/  IMAD.MOV.U32 R8, RZ, RZ, 0x1 ;  /* 0x00000001ff087424 */ /* 0x000fc400078e00ff */
[----:B------:R-:W-:Y:S01]  /*61e0*/  IMAD.MOV.U32 R7, RZ, RZ, R21 ;  /* 0x000000ffff077224 */ /* 0x000fe200078e0015 */
[----:B------:R-:W-:Y:S02]  /*61f0*/  SEL R19, R5, R6, !P0 ;  /* 0x0000000605137207 */ /* 0x000fe40004000000 */
[----:B------:R-:W-:-:S07]  /*6200*/  SEL R12, R6, R5, !P0 ;  /* 0x00000005060c7207 */ /* 0x000fce0004000000 */
.L_x_165:
[----:B------:R-:W-:-:S08]  /*6210*/  NOP ;  /* 0x0000000000007918 */ /* 0x000fd00000000000 */
[----:B------:R-:W0:-:S00]  /*6220*/  USETMAXREG.DEALLOC.CTAPOOL 0x28 ;  /* 0x00000028000079c8 */ /* 0x000e0000080e0500 */
[----:B0-----:R-:W-:-:S13]  /*6230*/  ISETP.NE.AND P0, PT, R3, RZ, PT ;  /* 0x000000ff0300720c */ /* 0x001fda0003f05270 */
[----:B------:R-:W-:Y:S05]  /*6240*/  @P0 EXIT ;  /* 0x000000000000094d */ /* 0x000fea0003800000 */
[----:B------:R-:W-:Y:S01]  /*6250*/  LOP3.LUT P0, RZ, R8, 0xff, RZ, 0xc0, !PT ;  /* 0x000000ff08ff7812 */ /* 0x000fe2000780c0ff */
[----:B------:R-:W-:Y:S02]  /*6260*/  IMAD.MOV.U32 R3, RZ, RZ, 0x1 ;  /* 0x00000001ff037424 */ /* 0x000fe400078e00ff */
[----:B------:R-:W-:-:S10]  /*6270*/  IMAD.MOV.U32 R13, RZ, RZ, RZ ;  /* 0x000000ffff0d7224 */ /* 0x000fd400078e00ff */
[----:B------:R-:W-:Y:S05]  /*6280*/  @!P0 BRA `(.L_x_168) ;  /* 0x0000000c00808947 */ /* 0x000fea0003800000 */
[----:B------:R-:W0:Y:S01]  /*6290*/  LDC R3, c[0x0][0x28c] ;  /* 0x0000a300ff037b82 */ /* 0x000e220000000800 */
[----:B------:R-:W-:Y:S01]  /*62a0*/  UMOV UR13, 0x1 ;  /* 0x00000001000d7882 */ /* 0x000fe20000000000 */
[----:B------:R-:W-:Y:S01]  /*62b0*/  ULDC UR5, c[0x0][0x658] ;  /* 0x0001960000057ab9 */ /* 0x000fe20000000800 */
[----:B------:R-:W-:Y:S01]  /*62c0*/  UMOV UR7, 0xffffffff ;  /* 0xffffffff00077882 */ /* 0x000fe20000000000 */
[----:B------:R-:W-:Y:S01]  /*62d0*/  BSSY B0, `(.L_x_168) ;  /* 0x00000db000007945 */ /* 0x000fe20003800000 */
[----:B------:R-:W-:Y:S01]  /*62e0*/  USHF.L.U32 UR7, UR7, UR5, URZ ;  /* 0x0000000507077299 */ /* 0x000fe2000800063f */
[----:B------:R-:W-:Y:S01]  /*62f0*/  IMAD.MOV.U32 R11, RZ, RZ, 0x1 ;  /* 0x00000001ff0b7424 */ /* 0x000fe200078e00ff */
[----:B------:R-:W-:Y:S01]  /*6300*/  LOP3.LUT R10, R18, 0x2, RZ, 0xfc, !PT ;  /* 0x00000002120a7812 */ /* 0x000fe200078efcff */
[----:B------:R-:W1:Y:S01]  /*6310*/  S2UR UR9, SR_CgaCtaId ;  /* 0x00000000000979c3 */ /* 0x000e620000008800 */
[----:B------:R-:W-:Y:S01]  /*6320*/  IMAD.MOV.U32 R13, RZ, RZ, RZ ;  /* 0x000000ffff0d7224 */ /* 0x000fe200078e00ff */
[----:B------:R-:W-:Y:S01]  /*6330*/  ULDC UR4, c[0x0][0x600] ;  /* 0x0001800000047ab9 */ /* 0x000fe20000000800 */
[----:B------:R-:W-:Y:S01]  /*6340*/  UMOV UR14, 0x11 ;  /* 0x00000011000e7882 */ /* 0x000fe20000000000 */
[----:B------:R-:W-:-:S02]  /*6350*/  USHF.L.U32 UR5, UR13, UR5, URZ ;  /* 0x000000050d057299 */ /* 0x000fc4000800063f */
[----:B------:R-:W-:Y:S02]  /*6360*/  UIADD3 UR4, UR4, -0x1, URZ ;  /* 0xffffffff04047890 */ /* 0x000fe4000fffe03f */
[----:B------:R-:W-:Y:S01]  /*6370*/  ULOP3.LUT UR7, URZ, UR7, URZ, 0x33, !UPT ;  /* 0x000000073f077292 */ /* 0x000fe2000f8e333f */
[----:B------:R-:W-:Y:S01]  /*6380*/  ULDC.64 UR24, c[0x0][0x198] ;  /* 0x0000660000187ab9 */ /* 0x000fe20000000a00 */
[----:B0-----:R-:W-:-:S05]  /*6390*/  VIADD R3, R3, 0x1f ;  /* 0x0000001f03037836 */ /* 0x001fca0000000000 */
[----:B------:R-:W-:Y:S01]  /*63a0*/  SHF.R.S32.HI R4, RZ, 0x1f, R3 ;  /* 0x0000001fff047819 */ /* 0x000fe20000011403 */
[----:B-1----:R-:W-:-:S03]  /*63b0*/  USHF.R.U32.HI UR26, URZ, 0x2, UR9 ;  /* 0x000000023f1a7899 */ /* 0x002fc60008011609 */
[----:B------:R-:W-:Y:S01]  /*63c0*/  LEA.HI R4, R4, R3, RZ, 0x5 ;  /* 0x0000000304047211 */ /* 0x000fe200078f28ff */
[----:B------:R-:W-:Y:S01]  /*63d0*/  ULOP3.LUT UR8, UR9, 0x3, URZ, 0xc0, !UPT ;  /* 0x0000000309087892 */ /* 0x000fe2000f8ec03f */
[----:B------:R-:W-:Y:S01]  /*63e0*/  IMAD.MOV.U32 R3, RZ, RZ, 0x1 ;  /* 0x00000001ff037424 */ /* 0x000fe200078e00ff */
[----:B------:R-:W-:Y:S01]  /*63f0*/  USHF.L.U32 UR6, UR9, 0x5, URZ ;  /* 0x0000000509067899 */ /* 0x000fe2000800063f */
[----:B------:R-:W-:Y:S01]  /*6400*/  SHF.R.S32.HI R8, RZ, 0x5, R4 ;  /* 0x00000005ff087819 */ /* 0x000fe20000011404 */
[----:B------:R-:W-:Y:S02]  /*6410*/  USHF.L.U32 UR27, UR9, 0xa, URZ ;  /* 0x0000000a091b7899 */ /* 0x000fe4000800063f */
[----:B------:R-:W-:Y:S02]  /*6420*/  ULOP3.LUT UR9, UR9, 0xfffffffc, URZ, 0xc0, !UPT ;  /* 0xfffffffc09097892 */ /* 0x000fe4000f8ec03f */
[----:B------:R-:W-:Y:S01]  /*6430*/  UISETP.GT.U32.AND UP0, UPT, UR8, 0xffff, UPT ;  /* 0x0000ffff0800788c */ /* 0x000fe2000bf04070 */
[----:B------:R-:W-:Y:S01]  /*6440*/  VIADD R9, R8, 0x1 ;  /* 0x0000000108097836 */ /* 0x000fe20000000000 */
[----:B------:R-:W-:-:S02]  /*6450*/  ULOP3.LUT UR11, UR9, 0x1, URZ, 0xfc, !UPT ;  /* 0x00000001090b7892 */ /* 0x000fc4000f8efc3f */
[----:B------:R-:W-:Y:S02]  /*6460*/  ULOP3.LUT UR12, UR9, 0x2, URZ, 0xfc, !UPT ;  /* 0x00000002090c7892 */ /* 0x000fe4000f8efc3f */
[----:B------:R-:W-:Y:S02]  /*6470*/  USHF.L.U32 UR10, UR13, UR9, URZ ;  /* 0x000000090d0a7299 */ /* 0x000fe4000800063f */
[----:B------:R-:W-:Y:S02]  /*6480*/  ULOP3.LUT UR9, UR9, 0x3, URZ, 0xfc, !UPT ;  /* 0x0000000309097892 */ /* 0x000fe4000f8efc3f */
[----:B------:R-:W-:Y:S02]  /*6490*/  USHF.L.U32 UR11, UR13, UR11, URZ ;  /* 0x0000000b0d0b7299 */ /* 0x000fe4000800063f */
[----:B------:R-:W-:Y:S02]  /*64a0*/  USHF.L.U32 UR12, UR13, UR12, URZ ;  /* 0x0000000c0d0c7299 */ /* 0x000fe4000800063f */
[----:B------:R-:W-:-:S02]  /*64b0*/  USEL UR8, UR8, 0xffff, !UP0 ;  /* 0x0000ffff08087887 */ /* 0x000fc4000c000000 */
[----:B------:R-:W-:Y:S02]  /*64c0*/  USHF.L.U32 UR9, UR13, UR9, URZ ;  /* 0x000000090d097299 */ /* 0x000fe4000800063f */
[----:B------:R-:W-:Y:S02]  /*64d0*/  ULOP3.LUT UR10, UR12, UR10, UR11, 0xfe, !UPT ;  /* 0x0000000a0c0a7292 */ /* 0x000fe4000f8efe0b */
[----:B------:R-:W-:Y:S02]  /*64e0*/  ULOP3.LUT UR8, UR8, 0xffff, URZ, 0xc0, !UPT ;  /* 0x0000ffff08087892 */ /* 0x000fe4000f8ec03f */
[----:B------:R-:W-:Y:S02]  /*64f0*/  ULOP3.LUT UR6, UR6, 0x60, URZ, 0xc0, !UPT ;  /* 0x0000006006067892 */ /* 0x000fe4000f8ec03f */
[----:B------:R-:W-:Y:S02]  /*6500*/  ULOP3.LUT UR13, UR10, UR9, URZ, 0xfc, !UPT ;  /* 0x000000090a0d7292 */ /* 0x000fe4000f8efc3f */
[----:B------:R-:W-:-:S12]  /*6510*/  USHF.L.U32 UR14, UR14, UR8, URZ ;  /* 0x000000080e0e7299 */ /* 0x000fd8000800063f */
.L_x_179:
[----:B------:R-:W-:-:S03]  /*6520*/  UMOV UR8, 0xffffffff ;  /* 0xffffffff00087882 */ /* 0x000fc60000000000 */
[----:B------:R-:W-:Y:S05]  /*6530*/  BRA.DIV UR8, `(.L_x_169) ;  /* 0x0000001208287947 */ /* 0x000fea000b800000 */
[----:B------:R-:W-:-:S13]  /*6540*/  ELECT P6, URZ, PT ;  /* 0x00000000003f782f */ /* 0x000fda00038c0000 */
.L_x_193:
[----:B------:R-:W0:Y:S01]  /*6550*/  LDC R4, c[0x0][0x28c] ;  /* 0x0000a300ff047b82 */ /* 0x000e220000000800 */
[----:B------:R-:W-:Y:S01]  /*6560*/  BSSY B1, `(.L_x_170) ;  /* 0x000003d000017945 */ /* 0x000fe20003800000 */
[----:B0-----:R-:W-:-:S13]  /*6570*/  ISETP.LT.OR P6, PT, R4, 0x1, !P6 ;  /* 0x000000010400780c */ /* 0x001fda00077c1670 */
[----:B------:R-:W-:Y:S05]  /*6580*/  @P6 BRA `(.L_x_171) ;  /* 0x0000000000e86947 */ /* 0x000fea0003800000 */
[----:B------:R-:W-:Y:S01]  /*6590*/  LEA R12, R12, UR26, 0x1 ;  /* 0x0000001a0c0c7c11 */ /* 0x000fe2000f8e08ff */
[----:B------:R-:W-:Y:S01]  /*65a0*/  IMAD.MOV.U32 R20, RZ, RZ, RZ ;  /* 0x000000ffff147224 */ /* 0x000fe200078e00ff */
[----:B------:R-:W-:Y:S01]  /*65b0*/  LEA R19, R19, UR6, 0x7 ;  /* 0x0000000613137c11 */ /* 0x000fe2000f8e38ff */
[----:B------:R-:W-:Y:S02]  /*65c0*/  IMAD.MOV.U32 R4, RZ, RZ, R9 ;  /* 0x000000ffff047224 */ /* 0x000fe400078e0009 */
[----:B------:R-:W-:Y:S02]  /*65d0*/  IMAD.MOV.U32 R5, RZ, RZ, R3 ;  /* 0x000000ffff057224 */ /* 0x000fe400078e0003 */
[----:B------:R-:W-:Y:S02]  /*65e0*/  IMAD.MOV.U32 R6, RZ, RZ, R13 ;  /* 0x000000ffff067224 */ /* 0x000fe400078e000d */
[----:B------:R-:W-:-:S07]  /*65f0*/  IMAD.SHL.U32 R15, R12, 0x40, RZ ;  /* 0x000000400c0f7824 */ /* 0x000fce00078e00ff */
.L_x_174:
[----:B------:R-:W0:Y:S01]  /*6600*/  S2R R21, SR_CgaCtaId ;  /* 0x0000000000157919 */ /* 0x000e220000008800 */
[----:B------:R-:W-:Y:S02]  /*6610*/  MOV R12, 0x400 ;  /* 0x00000400000c7802 */ /* 0x000fe40000000f00 */
[----:B------:R-:W-:-:S13]  /*6620*/  ISETP.NE.AND P1, PT, R0, RZ, PT ;  /* 0x000000ff0000720c */ /* 0x000fda0003f25270 */
[----:B------:R-:W1:Y:S01]  /*6630*/  @!P1 LDC R14, c[0x0][0x500] ;  /* 0x00014000ff0e9b82 */ /* 0x000e620000000800 */
[----:B0-----:R-:W-:Y:S02]  /*6640*/  LEA R23, R21, R12, 0x18 ;  /* 0x0000000c15177211 */ /* 0x001fe400078ec0ff */
[----:B------:R-:W-:-:S03]  /*6650*/  SHF.L.U32 R12, R5, 0x1f, RZ ;  /* 0x0000001f050c7819 */ /* 0x000fc600000006ff */
[----:B------:R-:W-:-:S04]  /*6660*/  IMAD R21, R6, 0x8, R23 ;  /* 0x0000000806157824 */ /* 0x000fc800078e0217 */
[----:B------:R-:W0:Y:S02]  /*6670*/  SYNCS.PHASECHK.TRANS64.TRYWAIT P0, [R21+URZ+0x38], R12 ;  /* 0x0000380c150075a7 */ /* 0x000e24000800017f */
[----:B01----:R-:W-:Y:S05]  /*6680*/  @!P0 BRA `(.L_x_172) ;  /* 0x0000000c00f48947 */ /* 0x003fea0003800000 */
.L_x_194:
[----:B0-----:R-:W-:Y:S01]  /*6690*/  PRMT R12, R10, 0x9910, RZ ;  /* 0x000099100a0c7816 */ /* 0x001fe200000000ff */
[----:B------:R0:W-:Y:S03]  /*66a0*/  @!P1 SYNCS.ARRIVE.TRANS64 RZ, [R21+URZ], R14 ;  /* 0x0000000e15ff99a7 */ /* 0x0001e6000800003f */
[----:B------:R-:W-:-:S13]  /*66b0*/  ISETP.NE.AND P0, PT, R12, 0x2, PT ;  /* 0x000000020c00780c */ /* 0x000fda0003f05270 */
[----:B0-----:R-:W-:Y:S05]  /*66c0*/  @P0 BRA `(.L_x_173) ;  /* 0x0000000000040947 */ /* 0x001fea0003800000 */
[----:B------:R-:W-:Y:S01]  /*66d0*/  BPT.TRAP 0x1 ;  /* 0x000000040000795c */ /* 0x000fe20000300000 */
.L_x_173:
[----:B------:R-:W-:Y:S01]  /*66e0*/  R2UR UR8, R6 ;  /* 0x00000000060872ca */ /* 0x000fe200000e0000 */
[----:B------:R-:W-:Y:S01]  /*66f0*/  VIADD R4, R4, 0xffffffff ;  /* 0xffffffff04047836 */ /* 0x000fe20000000000 */
[----:B------:R-:W-:Y:S01]  /*6700*/  R2UR UR15, R23 ;  /* 0x00000000170f72ca */ /* 0x000fe200000e0000 */
[----:B------:R-:W-:Y:S01]  /*6710*/  UIADD3 UR16, UP0, UR24, 0xf0, URZ ;  /* 0x000000f018107890 */ /* 0x000fe2000ff1e03f */
[----:B------:R-:W-:Y:S01]  /*6720*/  R2UR UR22, R15 ;  /* 0x000000000f1672ca */ /* 0x000fe200000e0000 */
[----:B------:R-:W-:Y:S01]  /*6730*/  UIADD3 UR30, UP1, UR24, 0x1f0, URZ ;  /* 0x000001f0181e7890 */ /* 0x000fe2000ff3e03f */
[----:B------:R-:W-:Y:S01]  /*6740*/  R2UR UR9, R21 ;  /* 0x00000000150972ca */ /* 0x000fe200000e0000 */
[----:B------:R-:W-:Y:S01]  /*6750*/  UIADD3.X UR17, URZ, UR25, URZ, UP0, !UPT ;  /* 0x000000193f117290 */ /* 0x000fe200087fe43f */
[----:B------:R-:W-:Y:S01]  /*6760*/  R2UR UR10, R20 ;  /* 0x00000000140a72ca */ /* 0x000fe200000e0000 */
[----:B------:R-:W-:Y:S01]  /*6770*/  VIADD R6, R6, 0x1 ;  /* 0x0000000106067836 */ /* 0x000fe20000000000 */
[----:B------:R-:W-:Y:S01]  /*6780*/  R2UR UR12, R7 ;  /* 0x00000000070c72ca */ /* 0x000fe200000e0000 */
[----:B------:R-:W-:Y:S01]  /*6790*/  UPRMT UR28, URZ, 0x5410, UR13 ;  /* 0x000054103f1c7896 */ /* 0x000fe2000800000d */
[----:B------:R-:W-:Y:S01]  /*67a0*/  R2UR UR23, R19 ;  /* 0x00000000131772ca */ /* 0x000fe200000e0000 */
[----:B------:R-:W-:Y:S01]  /*67b0*/  USHF.L.U32 UR8, UR8, 0xc, URZ ;  /* 0x0000000c08087899 */ /* 0x000fe2000800063f */
[----:B------:R-:W-:Y:S01]  /*67c0*/  ISETP.GT.AND P1, PT, R4, 0x1, PT ;  /* 0x000000010400780c */ /* 0x000fe20003f24270 */
[----:B------:R-:W-:Y:S01]  /*67d0*/  UIADD3.X UR31, URZ, UR25, URZ, UP1, !UPT ;  /* 0x000000193f1f7290 */ /* 0x000fe20008ffe43f */
[----:B------:R-:W-:Y:S01]  /*67e0*/  ISETP.NE.AND P0, PT, R6, 0x7, PT ;  /* 0x000000070600780c */ /* 0x000fe20003f05270 */
[----:B------:R-:W-:Y:S01]  /*67f0*/  ULEA UR11, UR26, UR8, 0xb ;  /* 0x000000081a0b7291 */ /* 0x000fe2000f8e583f */
[----:B------:R-:W-:Y:S01]  /*6800*/  VIADD R20, R20, 0x20 ;  /* 0x0000002014147836 */ /* 0x000fe20000000000 */
[----:B------:R-:W-:Y:S01]  /*6810*/  ULOP3.LUT UR8, UR8, 0xc00, UR27, 0xf8, !UPT ;  /* 0x00000c0008087892 */ /* 0x000fe2000f8ef81b */
[----:B------:R-:W-:Y:S01]  /*6820*/  SEL R12, RZ, 0x1, P0 ;  /* 0x00000001ff0c7807 */ /* 0x000fe20000000000 */
[----:B------:R-:W-:Y:S01]  /*6830*/  ULEA UR11, UR11, UR15, 0x2 ;  /* 0x0000000f0b0b7291 */ /* 0x000fe2000f8e103f */
[----:B------:R-:W-:Y:S01]  /*6840*/  SEL R6, R6, RZ, P0 ;  /* 0x000000ff06067207 */ /* 0x000fe20000000000 */
[----:B------:R-:W-:Y:S01]  /*6850*/  ULEA UR8, UR8, UR15, 0x2 ;  /* 0x0000000f08087291 */ /* 0x000fe2000f8e103f */
[----:B------:R-:W-:Y:S01]  /*6860*/  LOP3.LUT R5, R5, R12, RZ, 0x3c, !PT ;  /* 0x0000000c05057212 */ /* 0x000fe200078e3cff */
[----:B------:R-:W-:-:S02]  /*6870*/  UIADD3 UR20, UR11, 0x180, URZ ;  /* 0x000001800b147890 */ /* 0x000fc4000fffe03f */
[----:B------:R-:W-:Y:S02]  /*6880*/  UPRMT UR15, URZ, 0x5410, UR14 ;  /* 0x000054103f0f7896 */ /* 0x000fe4000800000e */
[----:B------:R-:W-:Y:S01]  /*6890*/  UIADD3 UR21, UR8, 0x1c180, URZ ;  /* 0x0001c18008157890 */ /* 0x000fe2000fffe03f */
[----:B------:R-:W-:Y:S01]  /*68a0*/  UMOV UR18, 0x0 ;  /* 0x0000000000127882 */ /* 0x000fe20000000000 */
[----:B------:R-:W-:Y:S01]  /*68b0*/  UMOV UR19, 0x10000000 ;  /* 0x1000000000137882 */ /* 0x000fe20000000000 */
[----:B------:R-:W-:Y:S01]  /*68c0*/  UMOV UR11, UR22 ;  /* 0x00000016000b7c82 */ /* 0x000fe20008000000 */
[----:B------:R-:W-:-:S03]  /*68d0*/  UMOV UR8, UR20 ;  /* 0x0000001400087c82 */ /* 0x000fc60008000000 */
[----:B------:R0:W-:Y:S02]  /*68e0*/  UTMALDG.3D.MULTICAST [UR8], [UR16], UR15, desc[UR18] ;  /* 0x00001208100073b4 */ /* 0x0001e4000801180f */
[----:B0-----:R-:W-:Y:S01]  /*68f0*/  UMOV UR8, UR21 ;  /* 0x0000001500087c82 */ /* 0x001fe20008000000 */
[----:B------:R-:W-:Y:S02]  /*6900*/  UMOV UR11, UR23 ;  /* 0x00000017000b7c82 */ /* 0x000fe40008000000 */
[----:B------:R0:W-:Y:S02]  /*6910*/  UTMALDG.3D.MULTICAST [UR8], [UR30], UR28, desc[UR18] ;  /* 0x000012081e0073b4 */ /* 0x0001e4000801181c */
[----:B0-----:R-:W-:Y:S05]  /*6920*/  @P1 BRA `(.L_x_174) ;  /* 0xfffffffc00341947 */ /* 0x001fea000383ffff */
.L_x_171:
[----:B------:R-:W-:Y:S05]  /*6930*/  BSYNC B1 ;  /* 0x0000000000017941 */ /* 0x000fea0003800000 */
.L_x_170:
[----:B------:R-:W-:Y:S01]  /*6940*/  LOP3.LUT P1, RZ, R11, 0xff, RZ, 0xc0, !PT ;  /* 0x000000ff0bff7812 */ /* 0x000fe2000782c0ff */
[C---:B------:R-:W-:Y:S01]  /*6950*/  IMAD.IADD R13, R8.reuse, 0x1, R13 ;  /* 0x00000001080d7824 */ /* 0x040fe200078e020d */
[----:B------:R-:W-:Y:S01]  /*6960*/  ULDC.64 UR8, c[0x0][0x650] ;  /* 0x0001940000087ab9 */ /* 0x000fe20000000a00 */
[C---:B------:R-:W-:Y:S01]  /*6970*/  ISETP.GE.U32.AND P2, PT, R8.reuse, 0x7, PT ;  /* 0x000000070800780c */ /* 0x040fe20003f46070 */
[----:B------:R-:W-:Y:S01]  /*6980*/  BSSY B1, `(.L_x_175) ;  /* 0x000006d000017945 */ /* 0x000fe20003800000 */
[C---:B------:R-:W-:Y:S01]  /*6990*/  IMAD.WIDE.U32 R4, R13.reuse, 0x24924925, RZ ;  /* 0x249249250d047825 */ /* 0x040fe200078e00ff */
[----:B------:R-:W-:Y:S02]  /*69a0*/  ISETP.GT.U32.AND P0, PT, R13, 0x6, PT ;  /* 0x000000060d00780c */ /* 0x000fe40003f04070 */
[----:B------:R-:W-:Y:S01]  /*69b0*/  PRMT R11, RZ, 0x7610, R11 ;  /* 0x00007610ff0b7816 */ /* 0x000fe2000000000b */
[----:B------:R-:W-:Y:S01]  /*69c0*/  IMAD.MOV.U32 R12, RZ, RZ, -0x1 ;  /* 0xffffffffff0c7424 */ /* 0x000fe200078e00ff */
[----:B------:R-:W-:Y:S01]  /*69d0*/  ISETP.LT.U32.AND P0, PT, R8, 0x7, P0 ;  /* 0x000000070800780c */ /* 0x000fe20000701070 */
[----:B------:R-:W-:-:S02]  /*69e0*/  IMAD.MOV.U32 R19, RZ, RZ, -0x1 ;  /* 0xffffffffff137424 */ /* 0x000fc400078e00ff */
[----:B------:R-:W0:Y:S01]  /*69f0*/  @P1 S2R R7, SR_CgaCtaId ;  /* 0x0000000000071919 */ /* 0x000e220000008800 */
[----:B------:R-:W-:Y:S02]  /*6a00*/  SEL R4, RZ, 0x1, !P0 ;  /* 0x00000001ff047807 */ /* 0x000fe40004000000 */
[----:B------:R-:W-:Y:S02]  /*6a10*/  IADD3 R16, P0, R16, UR36, RZ ;  /* 0x0000002410107c10 */ /* 0x000fe4000ff1e0ff */
[----:B------:R-:W-:Y:S02]  /*6a20*/  @P1 MOV R6, 0x400 ;  /* 0x0000040000061802 */ /* 0x000fe40000000f00 */
[----:B------:R-:W-:Y:S02]  /*6a30*/  IADD3.X R17, R17, UR42, RZ, P0, !PT ;  /* 0x0000002a11117c10 */ /* 0x000fe400087fe4ff */
[----:B------:R-:W-:Y:S02]  /*6a40*/  ISETP.GE.U32.AND P0, PT, R16, UR8, PT ;  /* 0x0000000810007c0c */ /* 0x000fe4000bf06070 */
[----:B------:R-:W-:-:S02]  /*6a50*/  LOP3.LUT R3, R3, R4, RZ, 0x3c, !PT ;  /* 0x0000000403037212 */ /* 0x000fc400078e3cff */
[----:B------:R-:W-:Y:S02]  /*6a60*/  ISETP.GE.U32.AND.EX P0, PT, R17, UR9, PT, P0 ;  /* 0x0000000911007c0c */ /* 0x000fe4000bf06100 */
[----:B0-----:R-:W-:Y:S01]  /*6a70*/  @P1 LEA R6, R7, R6, 0x18 ;  /* 0x0000000607061211 */ /* 0x001fe200078ec0ff */
[----:B------:R-:W-:-:S03]  /*6a80*/  IMAD.IADD R7, R13, 0x1, -R5 ;  /* 0x000000010d077824 */ /* 0x000fc600078e0a05 */
[----:B------:R0:W-:Y:S02]  /*6a90*/  @P1 SYNCS.ARRIVE.TRANS64.A1T0 RZ, [R6+URZ+0x88], RZ ;  /* 0x000088ff06ff19a7 */ /* 0x0001e4000810003f */
[----:B------:R-:W-:-:S04]  /*6aa0*/  LEA.HI R7, R7, R5, RZ, 0x1f ;  /* 0x0000000507077211 */ /* 0x000fc800078ff8ff */
[----:B------:R-:W-:Y:S01]  /*6ab0*/  SHF.R.U32.HI R4, RZ, 0x2, R7 ;  /* 0x00000002ff047819 */ /* 0x000fe20000011607 */
[----:B------:R-:W-:-:S03]  /*6ac0*/  IMAD.MOV.U32 R7, RZ, RZ, -0x1 ;  /* 0xffffffffff077424 */ /* 0x000fc600078e00ff */
[--C-:B------:R-:W-:Y:S01]  /*6ad0*/  @P2 LOP3.LUT R3, R3, 0x1, R4.reuse, 0x78, !PT ;  /* 0x0000000103032812 */ /* 0x100fe200078e7804 */
[----:B------:R-:W-:Y:S01]  /*6ae0*/  IMAD R13, R4, -0x7, R13 ;  /* 0xfffffff9040d7824 */ /* 0x000fe200078e020d */
[----:B------:R-:W-:Y:S01]  /*6af0*/  PRMT R4, RZ, 0x7610, R4 ;  /* 0x00007610ff047816 */ /* 0x000fe20000000004 */
[----:B0-----:R-:W-:Y:S06]  /*6b00*/  @P0 BRA `(.L_x_176) ;  /* 0x0000000400500947 */ /* 0x001fec0003800000 */
[----:B------:R-:W0:Y:S01]  /*6b10*/  S2R R15, SR_CTAID.X ;  /* 0x00000000000f7919 */ /* 0x000e220000002500 */
[----:B------:R-:W-:Y:S01]  /*6b20*/  ULDC.64 UR8, c[0x0][0x628] ;  /* 0x00018a0000087ab9 */ /* 0x000fe20000000a00 */
[----:B------:R-:W1:Y:S01]  /*6b30*/  LDC R20, c[0x0][0x144] ;  /* 0x00005100ff147b82 */ /* 0x000e620000000800 */
[----:B------:R-:W-:Y:S01]  /*6b40*/  ISETP.NE.U32.AND P0, PT, RZ, UR8, PT ;  /* 0x00000008ff007c0c */ /* 0x000fe2000bf05070 */
[----:B------:R-:W2:Y:S01]  /*6b50*/  S2R R12, SR_CTAID.Y ;  /* 0x00000000000c7919 */ /* 0x000ea20000002600 */
[----:B------:R-:W-:Y:S01]  /*6b60*/  ULDC UR10, c[0x0][0x150] ;  /* 0x00005400000a7ab9 */ /* 0x000fe20000000800 */
[----:B------:R-:W-:Y:S01]  /*6b70*/  ULDC UR11, c[0x0][0x630] ;  /* 0x00018c00000b7ab9 */ /* 0x000fe20000000800 */
[----:B------:R-:W-:Y:S01]  /*6b80*/  ISETP.NE.AND.EX P0, PT, RZ, UR9, PT, P0 ;  /* 0x00000009ff007c0c */ /* 0x000fe2000bf05300 */
[----:B------:R-:W-:Y:S01]  /*6b90*/  IMAD.MOV.U32 R4, RZ, RZ, R16 ;  /* 0x000000ffff047224 */ /* 0x000fe200078e0010 */
[----:B0-----:R-:W-:-:S05]  /*6ba0*/  I2FP.F32.U32 R5, R15 ;  /* 0x0000000f00057245 */ /* 0x001fca0000201000 */
[----:B------:R-:W-:Y:S01]  /*6bb0*/  FMUL R21, R5, UR10 ;  /* 0x0000000a05157c20 */ /* 0x000fe20008400000 */
[----:B------:R-:W-:-:S05]  /*6bc0*/  IMAD.MOV.U32 R5, RZ, RZ, R17 ;  /* 0x000000ffff057224 */ /* 0x000fca00078e0011 */
[----:B--2---:R-:W-:Y:S05]  /*6bd0*/  @!P0 BRA `(.L_x_177) ;  /* 0x0000000000288947 */ /* 0x004fea0003800000 */
[----:B------:R-:W-:Y:S02]  /*6be0*/  ULDC UR10, c[0x0][0x634] ;  /* 0x00018d00000a7ab9 */ /* 0x000fe40000000800 */
[----:B------:R-:W-:-:S05]  /*6bf0*/  IADD3 R5, P0, R16, UR10, RZ ;  /* 0x0000000a10057c10 */ /* 0x000fca000ff1e0ff */
[----:B------:R-:W-:-:S04]  /*6c00*/  IMAD.X R19, RZ, RZ, R17, P0 ;  /* 0x000000ffff137224 */ /* 0x000fc800000e0611 */
[----:B------:R-:W-:-:S04]  /*6c10*/  IMAD.WIDE.U32 R6, R19, UR8, RZ ;  /* 0x0000000813067c25 */ /* 0x000fc8000f8e00ff */
[----:B------:R-:W-:-:S04]  /*6c20*/  IMAD.WIDE.U32 R6, P0, R5, UR9, R6 ;  /* 0x0000000905067c25 */ /* 0x000fc8000f800006 */
[----:B------:R-:W-:-:S04]  /*6c30*/  IMAD.WIDE.U32 R4, R5, UR8, RZ ;  /* 0x0000000805047c25 */ /* 0x000fc8000f8e00ff */
[----:B------:R-:W-:Y:S01]  /*6c40*/  IMAD.MOV.U32 R4, RZ, RZ, R7 ;  /* 0x000000ffff047224 */ /* 0x000fe200078e0007 */
[----:B------:R-:W-:Y:S01]  /*6c50*/  IADD3 RZ, P1, R5, R6, RZ ;  /* 0x0000000605ff7210 */ /* 0x000fe20007f3e0ff */
[----:B------:R-:W-:-:S04]  /*6c60*/  IMAD.X R5, RZ, RZ, RZ, P0 ;  /* 0x000000ffff057224 */ /* 0x000fc800000e06ff */
[----:B------:R-:W-:-:S08]  /*6c70*/  IMAD.WIDE.U32.X R4, R19, UR9, R4, P1 ;  /* 0x0000000913047c25 */ /* 0x000fd000088e0404 */
.L_x_177:
[--C-:B------:R-:W-:Y:S01]  /*6c80*/  SHF.R.U64 R14, R4, UR11, R5.reuse ;  /* 0x0000000b040e7c19 */ /* 0x100fe20008001205 */
[----:B------:R-:W0:Y:S01]  /*6c90*/  F2I.U32.TRUNC.NTZ R21, R21 ;  /* 0x0000001500157305 */ /* 0x000e22000020f000 */
[----:B------:R-:W-:Y:S01]  /*6ca0*/  SHF.R.U32.HI R4, RZ, UR11, R5 ;  /* 0x0000000bff047c19 */ /* 0x000fe20008011605 */
[----:B------:R-:W-:Y:S01]  /*6cb0*/  ULDC.64 UR8, c[0x0][0x620] ;  /* 0x0001880000087ab9 */ /* 0x000fe20000000a00 */
[----:B------:R-:W-:Y:S01]  /*6cc0*/  IADD3 R7, P0, RZ, -R14, RZ ;  /* 0x8000000eff077210 */ /* 0x000fe20007f1e0ff */
[----:B------:R-:W-:-:S04]  /*6cd0*/  ULDC.64 UR10, c[0x0][0x640] ;  /* 0x00019000000a7ab9 */ /* 0x000fc80000000a00 */
[----:B------:R-:W-:Y:S01]  /*6ce0*/  IMAD.X R4, RZ, RZ, ~R4, P0 ;  /* 0x000000ffff047224 */ /* 0x000fe200000e0e04 */
[----:B------:R-:W-:-:S03]  /*6cf0*/  ISETP.NE.U32.AND P0, PT, RZ, UR10, PT ;  /* 0x0000000aff007c0c */ /* 0x000fc6000bf05070 */
[----:B------:R-:W-:Y:S01]  /*6d00*/  IMAD R6, R4, UR8, RZ ;  /* 0x0000000804067c24 */ /* 0x000fe2000f8e02ff */
[----:B------:R-:W-:Y:S01]  /*6d10*/  ISETP.NE.AND.EX P0, PT, RZ, UR11, PT, P0 ;  /* 0x0000000bff007c0c */ /* 0x000fe2000bf05300 */
[----:B------:R-:W-:Y:S01]  /*6d20*/  IMAD.WIDE.U32 R4, R7, UR8, R16 ;  /* 0x0000000807047c25 */ /* 0x000fe2000f8e0010 */
[----:B------:R-:W-:-:S03]  /*6d30*/  ULDC UR8, c[0x0][0x618] ;  /* 0x0001860000087ab9 */ /* 0x000fc60000000800 */
[----:B------:R-:W-:Y:S01]  /*6d40*/  IMAD R7, R7, UR9, R6 ;  /* 0x0000000907077c24 */ /* 0x000fe2000f8e0206 */
[----:B------:R-:W-:Y:S01]  /*6d50*/  ULDC UR9, c[0x0][0x154] ;  /* 0x0000550000097ab9 */ /* 0x000fe20000000800 */
[----:B0-----:R-:W-:Y:S02]  /*6d60*/  IMAD.MOV R6, RZ, RZ, -R21 ;  /* 0x000000ffff067224 */ /* 0x001fe400078e0a15 */
[----:B------:R-:W0:Y:S01]  /*6d70*/  LDC R21, c[0x0][0x148] ;  /* 0x00005200ff157b82 */ /* 0x000e220000000800 */
[----:B------:R-:W-:Y:S02]  /*6d80*/  IMAD.IADD R5, R5, 0x1, R7 ;  /* 0x0000000105057824 */ /* 0x000fe400078e0207 */
[----:B-1----:R-:W-:Y:S01]  /*6d90*/  IMAD R15, R20, R6, R15 ;  /* 0x00000006140f7224 */ /* 0x002fe200078e020f */
[----:B------:R-:W-:Y:S02]  /*6da0*/  I2FP.F32.U32 R6, R12 ;  /* 0x0000000c00067245 */ /* 0x000fe40000201000 */
[----:B------:R-:W-:-:S02]  /*6db0*/  SHF.R.U64 R19, R4, UR8, R5 ;  /* 0x0000000804137c19 */ /* 0x000fc40008001205 */
[----:B------:R-:W-:Y:S01]  /*6dc0*/  SHF.R.U32.HI R4, RZ, UR8, R5 ;  /* 0x00000008ff047c19 */ /* 0x000fe20008011605 */
[----:B------:R-:W-:Y:S01]  /*6dd0*/  FMUL R6, R6, UR9 ;  /* 0x0000000906067c20 */ /* 0x000fe20008400000 */
[----:B------:R-:W-:Y:S02]  /*6de0*/  ULDC UR8, c[0x0][0x608] ;  /* 0x0001820000087ab9 */ /* 0x000fe40000000800 */
[--C-:B------:R-:W-:Y:S01]  /*6df0*/  SHF.R.U64 R22, R19, UR8, R4.reuse ;  /* 0x0000000813167c19 */ /* 0x100fe20008001204 */
[----:B------:R1:W2:Y:S01]  /*6e00*/  F2I.U32.TRUNC.NTZ R24, R6 ;  /* 0x0000000600187305 */ /* 0x0002a2000020f000 */
[----:B------:R-:W-:Y:S01]  /*6e10*/  SHF.R.U32.HI R5, RZ, UR8, R4 ;  /* 0x00000008ff057c19 */ /* 0x000fe20008011604 */
[----:B------:R-:W-:-:S03]  /*6e20*/  ULDC UR8, c[0x0][0x658] ;  /* 0x0001960000087ab9 */ /* 0x000fc60000000800 */
[--C-:B------:R-:W-:Y:S02]  /*6e30*/  SHF.R.U64 R20, R22, UR8, R5.reuse ;  /* 0x0000000816147c19 */ /* 0x100fe40008001205 */
[----:B------:R-:W-:-:S03]  /*6e40*/  SHF.R.U32.HI R23, RZ, UR8, R5 ;  /* 0x00000008ff177c19 */ /* 0x000fc60008011605 */
[----:B------:R-:W-:Y:S02]  /*6e50*/  IMAD.MOV.U32 R4, RZ, RZ, R20 ;  /* 0x000000ffff047224 */ /* 0x000fe400078e0014 */
[----:B------:R-:W-:Y:S01]  /*6e60*/  IMAD.MOV.U32 R5, RZ, RZ, R23 ;  /* 0x000000ffff057224 */ /* 0x000fe200078e0017 */
[----:B-1----:R-:W-:Y:S06]  /*6e70*/  @!P0 BRA `(.L_x_178) ;  /* 0x0000000000288947 */ /* 0x002fec0003800000 */
        /* <DEDUP_REMOVED lines=10> */
.L_x_178:
[----:B------:R-:W-:Y:S01]  /*6f20*/  ISETP.NE.AND P0, PT, R2, 0x1, PT ;  /* 0x000000010200780c */ /* 0x000fe20003f05270 */
[----:B------:R-:W-:Y:S01]  /*6f30*/  ULDC UR8, c[0x0][0x648] ;  /* 0x0001920000087ab9 */ /* 0x000fe20000000800 */
[----:B------:R-:W-:Y:S01]  /*6f40*/  LOP3.LUT R22, R22, UR7, RZ, 0xc0, !PT ;  /* 0x0000000716167c12 */ /* 0x000fe2000f8ec0ff */
[----:B--2---:R-:W-:Y:S01]  /*6f50*/  IMAD.MOV R24, RZ, RZ, -R24 ;  /* 0x000000ffff187224 */ /* 0x004fe200078e0a18 */
[----:B------:R-:W-:Y:S01]  /*6f60*/  SHF.R.U64 R5, R4, UR8, R5 ;  /* 0x0000000804057c19 */ /* 0x000fe20008001205 */
[----:B------:R-:W-:Y:S01]  /*6f70*/  ULDC UR8, c[0x0][0x638] ;  /* 0x00018e0000087ab9 */ /* 0x000fe20000000800 */
[----:B------:R-:W-:Y:S01]  /*6f80*/  LOP3.LUT R19, R19, UR4, RZ, 0xc0, !PT ;  /* 0x0000000413137c12 */ /* 0x000fe2000f8ec0ff */
[----:B------:R-:W-:Y:S01]  /*6f90*/  ULDC UR9, c[0x0][0x610] ;  /* 0x0001840000097ab9 */ /* 0x000fe20000000800 */
[----:B------:R-:W-:Y:S02]  /*6fa0*/  IMAD.MOV.U32 R4, RZ, RZ, 0x1 ;  /* 0x00000001ff047424 */ /* 0x000fe400078e00ff */
[----:B------:R-:W-:-:S02]  /*6fb0*/  IMAD.MOV R7, RZ, RZ, -R5 ;  /* 0x000000ffff077224 */ /* 0x000fc400078e0a05 */
[----:B------:R-:W-:Y:S02]  /*6fc0*/  IMAD R22, R5, UR5, R22 ;  /* 0x0000000505167c24 */ /* 0x000fe4000f8e0216 */
[----:B0-----:R-:W-:Y:S02]  /*6fd0*/  @P0 IMAD R15, R21, R24, R12 ;  /* 0x00000018150f0224 */ /* 0x001fe400078e020c */
[----:B------:R-:W-:Y:S01]  /*6fe0*/  IMAD R20, R7, UR8, R20 ;  /* 0x0000000807147c24 */ /* 0x000fe2000f8e0214 */
[----:B------:R-:W-:Y:S01]  /*6ff0*/  ULDC UR8, c[0x0][0x600] ;  /* 0x0001800000087ab9 */ /* 0x000fe20000000800 */
[----:B------:R-:W-:Y:S02]  /*7000*/  IMAD R15, R22, UR9, R15 ;  /* 0x00000009160f7c24 */ /* 0x000fe4000f8e020f */
[----:B------:R-:W-:Y:S02]  /*7010*/  IMAD R20, R20, UR8, R19 ;  /* 0x0000000814147c24 */ /* 0x000fe4000f8e0213 */
[----:B------:R-:W-:-:S03]  /*7020*/  IMAD.MOV.U32 R7, RZ, RZ, R14 ;  /* 0x000000ffff077224 */ /* 0x000fc600078e000e */
[----:B------:R-:W-:Y:S02]  /*7030*/  SEL R19, R20, R15, !P0 ;  /* 0x0000000f14137207 */ /* 0x000fe40004000000 */
[----:B------:R-:W-:-:S07]  /*7040*/  SEL R12, R15, R20, !P0 ;  /* 0x000000140f0c7207 */ /* 0x000fce0004000000 */
.L_x_176:
[----:B------:R-:W-:Y:S05]  /*7050*/  BSYNC B1 ;  /* 0x0000000000017941 */ /* 0x000fea0003800000 */
.L_x_175:
[----:B------:R-:W-:-:S13]  /*7060*/  LOP3.LUT P0, RZ, R4, 0xff, RZ, 0xc0, !PT ;  /* 0x000000ff04ff7812 */ /* 0x000fda000780c0ff */
[----:B------:R-:W-:Y:S05]  /*7070*/  @P0 BRA `(.L_x_179) ;  /* 0xfffffff400280947 */ /* 0x000fea000383ffff */
[----:B------:R-:W-:Y:S05]  /*7080*/  BSYNC B0 ;  /* 0x0000000000007941 */ /* 0x000fea0003800000 */
.L_x_168:
[----:B------:R-:W-:-:S03]  /*7090*/  UMOV UR8, 0xffffffff ;  /* 0xffffffff00087882 */ /* 0x000fc60000000000 */
[----:B------:R-:W-:Y:S05]  /*70a0*/  BRA.DIV UR8, `(.L_x_180) ;  /* 0x0000000608807947 */ /* 0x000fea000b800000 */
[----:B------:R-:W-:-:S13]  /*70b0*/  ELECT P6, URZ, PT ;  /* 0x00000000003f782f */ /* 0x000fda00038c0000 */
.L_x_197:
[----:B------:R-:W-:Y:S04]  /*70c0*/  BSSY B0, `(.L_x_181) ;  /* 0x0000046000007945 */ /* 0x000fe80003800000 */
[----:B------:R-:W-:Y:S05]  /*70d0*/  @!P6 BRA `(.L_x_182) ;  /* 0x000000040010e947 */ /* 0x000fea0003800000 */
[----:B------:R-:W-:-:S04]  /*70e0*/  LOP3.LUT R18, R18, 0x2, RZ, 0xfc, !PT ;  /* 0x0000000212127812 */ /* 0x000fc800078efcff */
[----:B------:R-:W-:-:S13]  /*70f0*/  ISETP.NE.AND P0, PT, R18, 0x3, PT ;  /* 0x000000031200780c */ /* 0x000fda0003f05270 */
[----:B------:R-:W-:Y:S05]  /*7100*/  @!P0 BRA `(.L_x_183) ;  /* 0x0000000000048947 */ /* 0x000fea0003800000 */
[----:B------:R-:W-:Y:S01]  /*7110*/  BPT.TRAP 0x1 ;  /* 0x000000040000795c */ /* 0x000fe20000300000 */
.L_x_183:
[----:B------:R-:W0:Y:S01]  /*7120*/  S2R R5, SR_CgaCtaId ;  /* 0x0000000000057919 */ /* 0x000e220000008800 */
[----:B------:R-:W-:Y:S02]  /*7130*/  MOV R0, 0x400 ;  /* 0x0000040000007802 */ /* 0x000fe40000000f00 */
[----:B------:R-:W-:Y:S02]  /*7140*/  SHF.L.U32 R4, R3, 0x1f, RZ ;  /* 0x0000001f03047819 */ /* 0x000fe400000006ff */
[----:B0-----:R-:W-:-:S05]  /*7150*/  LEA R0, R5, R0, 0x18 ;  /* 0x0000000005007211 */ /* 0x001fca00078ec0ff */
[----:B------:R-:W-:-:S04]  /*7160*/  VIADD R0, R0, 0x38 ;  /* 0x0000003800007836 */ /* 0x000fc80000000000 */
[C---:B------:R-:W-:Y:S02]  /*7170*/  IMAD R7, R13.reuse, 0x8, R0 ;  /* 0x000000080d077824 */ /* 0x040fe400078e0200 */
[----:B------:R-:W-:Y:S02]  /*7180*/  VIADD R13, R13, 0x1 ;  /* 0x000000010d0d7836 */ /* 0x000fe40000000000 */
[----:B------:R-:W0:Y:S03]  /*7190*/  SYNCS.PHASECHK.TRANS64.TRYWAIT P0, [R7+URZ], R4 ;  /* 0x00000004070075a7 */ /* 0x000e26000800017f */
[----:B------:R-:W-:-:S04]  /*71a0*/  ISETP.NE.AND P1, PT, R13, 0x7, PT ;  /* 0x000000070d00780c */ /* 0x000fc80003f25270 */
[----:B------:R-:W-:Y:S02]  /*71b0*/  SEL R2, RZ, 0x1, P1 ;  /* 0x00000001ff027807 */ /* 0x000fe40000800000 */
[----:B------:R-:W-:Y:S02]  /*71c0*/  SEL R13, R13, RZ, P1 ;  /* 0x000000ff0d0d7207 */ /* 0x000fe40000800000 */
[----:B------:R-:W-:-:S03]  /*71d0*/  LOP3.LUT R6, R3, R2, RZ, 0x3c, !PT ;  /* 0x0000000203067212 */ /* 0x000fc600078e3cff */
[----:B------:R-:W-:Y:S01]  /*71e0*/  IMAD R8, R13, 0x8, R0 ;  /* 0x000000080d087824 */ /* 0x000fe200078e0200 */
[----:B------:R-:W-:Y:S01]  /*71f0*/  SHF.L.U32 R5, R6, 0x1f, RZ ;  /* 0x0000001f06057819 */ /* 0x000fe200000006ff */
[----:B0-----:R-:W-:Y:S06]  /*7200*/  @!P0 BRA `(.L_x_184) ;  /* 0x0000000400488947 */ /* 0x001fec0003800000 */
.L_x_198:
[----:B------:R-:W1:Y:S01]  /*7210*/  SYNCS.PHASECHK.TRANS64.TRYWAIT P0, [R8+URZ], R5 ;  /* 0x00000005080075a7 */ /* 0x000e62000800017f */
[----:B------:R-:W-:-:S05]  /*7220*/  VIADD R2, R13, 0x1 ;  /* 0x000000010d027836 */ /* 0x000fca0000000000 */
[----:B------:R-:W-:-:S04]  /*7230*/  ISETP.NE.AND P1, PT, R2, 0x7, PT ;  /* 0x000000070200780c */ /* 0x000fc80003f25270 */
[----:B------:R-:W-:Y:S02]  /*7240*/  SEL R3, RZ, 0x1, P1 ;  /* 0x00000001ff037807 */ /* 0x000fe40000800000 */
[----:B0-----:R-:W-:Y:S02]  /*7250*/  SEL R7, R2, RZ, P1 ;  /* 0x000000ff02077207 */ /* 0x001fe40000800000 */
[----:B------:R-:W-:-:S03]  /*7260*/  LOP3.LUT R6, R6, R3, RZ, 0x3c, !PT ;  /* 0x0000000306067212 */ /* 0x000fc600078e3cff */
[----:B------:R-:W-:Y:S01]  /*7270*/  IMAD R9, R7, 0x8, R0 ;  /* 0x0000000807097824 */ /* 0x000fe200078e0200 */
[----:B------:R-:W-:Y:S01]  /*7280*/  SHF.L.U32 R4, R6, 0x1f, RZ ;  /* 0x0000001f06047819 */ /* 0x000fe200000006ff */
[----:B-1----:R-:W-:Y:S06]  /*7290*/  @!P0 BRA `(.L_x_185) ;  /* 0x0000000400388947 */ /* 0x002fec0003800000 */
.L_x_199:
[----:B------:R-:W1:Y:S01]  /*72a0*/  SYNCS.PHASECHK.TRANS64.TRYWAIT P0, [R9+URZ], R4 ;  /* 0x00000004090075a7 */ /* 0x000e62000800017f */
[----:B------:R-:W-:-:S05]  /*72b0*/  VIADD R2, R7, 0x1 ;  /* 0x0000000107027836 */ /* 0x000fca0000000000 */
[----:B------:R-:W-:-:S04]  /*72c0*/  ISETP.NE.AND P1, PT, R2, 0x7, PT ;  /* 0x000000070200780c */ /* 0x000fc80003f25270 */
[----:B------:R-:W-:Y:S02]  /*72d0*/  SEL R3, RZ, 0x1, P1 ;  /* 0x00000001ff037807 */ /* 0x000fe40000800000 */
[----:B------:R-:W-:Y:S02]  /*72e0*/  SEL R7, R2, RZ, P1 ;  /* 0x000000ff02077207 */ /* 0x000fe40000800000 */
[----:B------:R-:W-:-:S03]  /*72f0*/  LOP3.LUT R6, R6, R3, RZ, 0x3c, !PT ;  /* 0x0000000306067212 */ /* 0x000fc600078e3cff */
[----:B0-----:R-:W-:Y:S01]  /*7300*/  IMAD R8, R7, 0x8, R0 ;  /* 0x0000000807087824 */ /* 0x001fe200078e0200 */
[----:B------:R-:W-:Y:S01]  /*7310*/  SHF.L.U32 R5, R6, 0x1f, RZ ;  /* 0x0000001f06057819 */ /* 0x000fe200000006ff */
[----:B-1----:R-:W-:Y:S06]  /*7320*/  @!P0 BRA `(.L_x_186) ;  /* 0x0000000400288947 */ /* 0x002fec0003800000 */
.L_x_200:
        /* <DEDUP_REMOVED lines=9> */
.L_x_201:
[----:B------:R-:W1:Y:S01]  /*73c0*/  SYNCS.PHASECHK.TRANS64.TRYWAIT P0, [R9+URZ], R4 ;  /* 0x00000004090075a7 */ /* 0x000e62000800017f */
[----:B------:R-:W-:-:S05]  /*73d0*/  VIADD R2, R7, 0x1 ;  /* 0x0000000107027836 */ /* 0x000fca0000000000 */
[----:B------:R-:W-:-:S04]  /*73e0*/  ISETP.NE.AND P1, PT, R2, 0x7, PT ;  /* 0x000000070200780c */ /* 0x000fc80003f25270 */
[----:B------:R-:W-:Y:S02]  /*73f0*/  SEL R3, RZ, 0x1, P1 ;  /* 0x00000001ff037807 */ /* 0x000fe40000800000 */
[----:B------:R-:W-:Y:S02]  /*7400*/  SEL R7, R2, RZ, P1 ;  /* 0x000000ff02077207 */ /* 0x000fe40000800000 */
[----:B------:R-:W-:-:S03]  /*7410*/  LOP3.LUT R11, R6, R3, RZ, 0x3c, !PT ;  /* 0x00000003060b7212 */ /* 0x000fc600078e3cff */
[----:B------:R-:W-:Y:S01]  /*7420*/  IMAD R6, R7, 0x8, R0 ;  /* 0x0000000807067824 */ /* 0x000fe200078e0200 */
[----:B0-----:R-:W-:Y:S01]  /*7430*/  SHF.L.U32 R5, R11, 0x1f, RZ ;  /* 0x0000001f0b057819 */ /* 0x001fe200000006ff */
[----:B-1----:R-:W-:Y:S06]  /*7440*/  @!P0 BRA `(.L_x_188) ;  /* 0x0000000400088947 */ /* 0x002fec0003800000 */
.L_x_202:
[----:B------:R-:W1:Y:S01]  /*7450*/  SYNCS.PHASECHK.TRANS64.TRYWAIT P0, [R6+URZ], R5 ;  /* 0x00000005060075a7 */ /* 0x000e62000800017f */
[----:B------:R-:W-:-:S05]  /*7460*/  VIADD R2, R7, 0x1 ;  /* 0x0000000107027836 */ /* 0x000fca0000000000 */
[----:B------:R-:W-:-:S04]  /*7470*/  ISETP.NE.AND P1, PT, R2, 0x7, PT ;  /* 0x000000070200780c */ /* 0x000fc80003f25270 */
[----:B0-----:R-:W-:Y:S02]  /*7480*/  SEL R4, RZ, 0x1, P1 ;  /* 0x00000001ff047807 */ /* 0x001fe40000800000 */
[----:B------:R-:W-:Y:S02]  /*7490*/  SEL R3, R2, RZ, P1 ;  /* 0x000000ff02037207 */ /* 0x000fe40000800000 */
[----:B------:R-:W-:Y:S01]  /*74a0*/  LOP3.LUT R4, R11, R4, RZ, 0x3c, !PT ;  /* 0x000000040b047212 */ /* 0x000fe200078e3cff */
[----:B-1----:R-:W-:Y:S06]  /*74b0*/  @!P0 BRA `(.L_x_189) ;  /* 0x0000000400008947 */ /* 0x002fec0003800000 */
.L_x_203:
[----:B------:R-:W-:Y:S01]  /*74c0*/  IMAD R3, R3, 0x8, R0 ;  /* 0x0000000803037824 */ /* 0x000fe200078e0200 */
[----:B------:R-:W-:-:S07]  /*74d0*/  SHF.L.U32 R0, R4, 0x1f, RZ ;  /* 0x0000001f04007819 */ /* 0x000fce00000006ff */
.L_x_190:
[----:B-1----:R1:W2:Y:S02]  /*74e0*/  SYNCS.PHASECHK.TRANS64.TRYWAIT P0, [R3+URZ], R0 ;  /* 0x00000000030075a7 */ /* 0x0022a4000800017f */
[----:B--2---:R-:W-:Y:S05]  /*74f0*/  @!P0 NANOSLEEP.SYNCS 0x989680 ;  /* 0x009896800000895d */ /* 0x004fea0003900000 */
[----:B------:R-:W2:Y:S02]  /*7500*/  @!P0 SYNCS.PHASECHK.TRANS64 P0, [R3+URZ], R0 ;  /* 0x00000000030085a7 */ /* 0x000ea4000800007f */
[----:B--2---:R-:W-:Y:S05]  /*7510*/  @!P0 BRA `(.L_x_190) ;  /* 0xfffffffc00f08947 */ /* 0x004fea000383ffff */
.L_x_182:
[----:B------:R-:W-:Y:S05]  /*7520*/  BSYNC B0 ;  /* 0x0000000000007941 */ /* 0x000fea0003800000 */
.L_x_181:
[----:B------:R-:W-:Y:S05]  /*7530*/  EXIT ;  /* 0x000000000000794d */ /* 0x000fea0003800000 */
.L_x_21:
[----:B-1----:R1:W2:Y:S02]  /*7540*/  SYNCS.PHASECHK.TRANS64.TRYWAIT P1, [R3+URZ], R0 ;  /* 0x00000000030075a7 */ /* 0x0022a4000802017f */
[----:B--2---:R-:W-:Y:S05]  /*7550*/  @!P1 NANOSLEEP.SYNCS 0x989680 ;  /* 0x009896800000995d */ /* 0x004fea0003900000 */
[----:B------:R-:W2:Y:S02]  /*7560*/  @!P1 SYNCS.PHASECHK.TRANS64 P1, [R3+URZ], R0 ;  /* 0x00000000030095a7 */ /* 0x000ea4000802007f */
[----:B--2---:R-:W-:Y:S05]  /*7570*/  @!P1 BRA `(.L_x_21) ;  /* 0xfffffffc00f09947 */ /* 0x004fea000383ffff */
[----:B------:R-:W-:Y:S05]  /*7580*/  BRA `(.L_x_20) ;  /* 0xffffffa000a87947 */ /* 0x000fea000383ffff */
.L_x_26:
[----:B-1----:R1:W2:Y:S02]  /*7590*/  SYNCS.PHASECHK.TRANS64.TRYWAIT P1, [R5+URZ], R4 ;  /* 0x00000004050075a7 */ /* 0x0022a4000802017f */
[----:B--2---:R-:W-:Y:S05]  /*75a0*/  @!P1 NANOSLEEP.SYNCS 0x989680 ;  /* 0x009896800000995d */ /* 0x004fea0003900000 */
[----:B------:R-:W2:Y:S02]  /*75b0*/  @!P1 SYNCS.PHASECHK.TRANS64 P1, [R5+URZ], R4 ;  /* 0x00000004050095a7 */ /* 0x000ea4000802007f */
[----:B--2---:R-:W-:Y:S05]  /*75c0*/  @!P1 BRA `(.L_x_26) ;  /* 0xfffffffc00f09947 */ /* 0x004fea000383ffff */
[----:B------:R-:W-:Y:S05]  /*75d0*/  BRA `(.L_x_25) ;  /* 0xffffffa400847947 */ /* 0x000fea000383ffff */
.L_x_169:
[----:B------:R-:W-:Y:S01]  /*75e0*/  BSSY B1, `(.L_x_191) ;  /* 0x0000006000017945 */ /* 0x000fe20003800000 */
[----:B------:R-:W-:-:S07]  /*75f0*/  IMAD.MOV.U32 R15, RZ, RZ, -0x1 ;  /* 0xffffffffff0f7424 */ /* 0x000fce00078e00ff */
[----:B------:R-:W-:Y:S05]  /*7600*/  WARPSYNC.COLLECTIVE R15, `(.L_x_192) ;  /* 0x000000000f0c7348 */ /* 0x000fea0003c00000 */
[----:B------:R-:W-:Y:S02]  /*7610*/  ELECT P6, UR62, PT ;  /* 0x00000000003e782f */ /* 0x000fe400038c0000 */
[----:B------:R-:W-:Y:S01]  /*7620*/  MOV R14, UR62 ;  /* 0x0000003e000e7c02 */ /* 0x000fe20008000f00 */
[----:B------:R-:W-:Y:S10]  /*7630*/  ENDCOLLECTIVE ;  /* 0x000000000000791b */ /* 0x000ff40003800000 */
.L_x_192:
[----:B------:R-:W-:Y:S05]  /*7640*/  BSYNC B1 ;  /* 0x0000000000017941 */ /* 0x000fea0003800000 */
.L_x_191:
[----:B------:R-:W-:Y:S05]  /*7650*/  BRA `(.L_x_193) ;  /* 0xffffffec00bc7947 */ /* 0x000fea000383ffff */
.L_x_172:
[----:B0-----:R0:W1:Y:S02]  /*7660*/  SYNCS.PHASECHK.TRANS64.TRYWAIT P0, [R21+URZ+0x38], R12 ;  /* 0x0000380c150075a7 */ /* 0x001064000800017f */
[----:B-1----:R-:W-:Y:S05]  /*7670*/  @!P0 NANOSLEEP.SYNCS 0x989680 ;  /* 0x009896800000895d */ /* 0x002fea0003900000 */
[----:B------:R-:W1:Y:S02]  /*7680*/  @!P0 SYNCS.PHASECHK.TRANS64 P0, [R21+URZ+0x38], R12 ;  /* 0x0000380c150085a7 */ /* 0x000e64000800007f */
[----:B-1----:R-:W-:Y:S05]  /*7690*/  @!P0 BRA `(.L_x_172) ;  /* 0xfffffffc00f08947 */ /* 0x002fea000383ffff */
[----:B------:R-:W-:Y:S05]  /*76a0*/  BRA `(.L_x_194) ;  /* 0xffffffec00f87947 */ /* 0x000fea000383ffff */
.L_x_180:
[----:B------:R-:W-:Y:S01]  /*76b0*/  BSSY B0, `(.L_x_195) ;  /* 0x0000006000007945 */ /* 0x000fe20003800000 */
[----:B------:R-:W-:-:S07]  /*76c0*/  IMAD.MOV.U32 R15, RZ, RZ, -0x1 ;  /* 0xffffffffff0f7424 */ /* 0x000fce00078e00ff */
[----:B------:R-:W-:Y:S05]  /*76d0*/  WARPSYNC.COLLECTIVE R15, `(.L_x_196) ;  /* 0x000000000f0c7348 */ /* 0x000fea0003c00000 */
[----:B------:R-:W-:Y:S02]  /*76e0*/  ELECT P6, UR62, PT ;  /* 0x00000000003e782f */ /* 0x000fe400038c0000 */
[----:B------:R-:W-:Y:S01]  /*76f0*/  MOV R14, UR62 ;  /* 0x0000003e000e7c02 */ /* 0x000fe20008000f00 */
[----:B------:R-:W-:Y:S10]  /*7700*/  ENDCOLLECTIVE ;  /* 0x000000000000791b */ /* 0x000ff40003800000 */
.L_x_196:
[----:B------:R-:W-:Y:S05]  /*7710*/  BSYNC B0 ;  /* 0x0000000000007941 */ /* 0x000fea0003800000 */
.L_x_195:
[----:B------:R-:W-:Y:S05]  /*7720*/  BRA `(.L_x_197) ;  /* 0xfffffff800647947 */ /* 0x000fea000383ffff */
.L_x_184:
[----:B0-----:R0:W1:Y:S02]  /*7730*/  SYNCS.PHASECHK.TRANS64.TRYWAIT P0, [R7+URZ], R4 ;  /* 0x00000004070075a7 */ /* 0x001064000800017f */
[----:B-1----:R-:W-:Y:S05]  /*7740*/  @!P0 NANOSLEEP.SYNCS 0x989680 ;  /* 0x009896800000895d */ /* 0x002fea0003900000 */
[----:B------:R-:W1:Y:S02]  /*7750*/  @!P0 SYNCS.PHASECHK.TRANS64 P0, [R7+URZ], R4 ;  /* 0x00000004070085a7 */ /* 0x000e64000800007f */
[----:B-1----:R-:W-:Y:S05]  /*7760*/  @!P0 BRA `(.L_x_184) ;  /* 0xfffffffc00f08947 */ /* 0x002fea000383ffff */
[----:B------:R-:W-:Y:S05]  /*7770*/  BRA `(.L_x_198) ;  /* 0xfffffff800a47947 */ /* 0x000fea000383ffff */
.L_x_185:
[----:B0-----:R0:W1:Y:S02]  /*7780*/  SYNCS.PHASECHK.TRANS64.TRYWAIT P0, [R8+URZ], R5 ;  /* 0x00000005080075a7 */ /* 0x001064000800017f */
[----:B-1----:R-:W-:Y:S05]  /*7790*/  @!P0 NANOSLEEP.SYNCS 0x989680 ;  /* 0x009896800000895d */ /* 0x002fea0003900000 */
[----:B------:R-:W1:Y:S02]  /*77a0*/  @!P0 SYNCS.PHASECHK.TRANS64 P0, [R8+URZ], R5 ;  /* 0x00000005080085a7 */ /* 0x000e64000800007f */
[----:B-1----:R-:W-:Y:S05]  /*77b0*/  @!P0 BRA `(.L_x_185) ;  /* 0xfffffffc00f08947 */ /* 0x002fea000383ffff */
[----:B------:R-:W-:Y:S05]  /*77c0*/  BRA `(.L_x_199) ;  /* 0xfffffff800b47947 */ /* 0x000fea000383ffff */
.L_x_186:
[----:B0-----:R0:W1:Y:S02]  /*77d0*/  SYNCS.PHASECHK.TRANS64.TRYWAIT P0, [R9+URZ], R4 ;  /* 0x00000004090075a7 */ /* 0x001064000800017f */
[----:B-1----:R-:W-:Y:S05]  /*77e0*/  @!P0 NANOSLEEP.SYNCS 0x989680 ;  /* 0x009896800000895d */ /* 0x002fea0003900000 */
[----:B------:R-:W1:Y:S02]  /*77f0*/  @!P0 SYNCS.PHASECHK.TRANS64 P0, [R9+URZ], R4 ;  /* 0x00000004090085a7 */ /* 0x000e64000800007f */
[----:B-1----:R-:W-:Y:S05]  /*7800*/  @!P0 BRA `(.L_x_186) ;  /* 0xfffffffc00f08947 */ /* 0x002fea000383ffff */
[----:B------:R-:W-:Y:S05]  /*7810*/  BRA `(.L_x_200) ;  /* 0xfffffff800c47947 */ /* 0x000fea000383ffff */
.L_x_187:
[----:B0-----:R0:W1:Y:S02]  /*7820*/  SYNCS.PHASECHK.TRANS64.TRYWAIT P0, [R8+URZ], R5 ;  /* 0x00000005080075a7 */ /* 0x001064000800017f */
[----:B-1----:R-:W-:Y:S05]  /*7830*/  @!P0 NANOSLEEP.SYNCS 0x989680 ;  /* 0x009896800000895d */ /* 0x002fea0003900000 */
[----:B------:R-:W1:Y:S02]  /*7840*/  @!P0 SYNCS.PHASECHK.TRANS64 P0, [R8+URZ], R5 ;  /* 0x00000005080085a7 */ /* 0x000e64000800007f */
[----:B-1----:R-:W-:Y:S05]  /*7850*/  @!P0 BRA `(.L_x_187) ;  /* 0xfffffffc00f08947 */ /* 0x002fea000383ffff */
[----:B------:R-:W-:Y:S05]  /*7860*/  BRA `(.L_x_201) ;  /* 0xfffffff800d47947 */ /* 0x000fea000383ffff */
.L_x_188:
[----:B0-----:R0:W1:Y:S02]  /*7870*/  SYNCS.PHASECHK.TRANS64.TRYWAIT P0, [R9+URZ], R4 ;  /* 0x00000004090075a7 */ /* 0x001064000800017f */
[----:B-1----:R-:W-:Y:S05]  /*7880*/  @!P0 NANOSLEEP.SYNCS 0x989680 ;  /* 0x009896800000895d */ /* 0x002fea0003900000 */
[----:B------:R-:W1:Y:S02]  /*7890*/  @!P0 SYNCS.PHASECHK.TRANS64 P0, [R9+URZ], R4 ;  /* 0x00000004090085a7 */ /* 0x000e64000800007f */
[----:B-1----:R-:W-:Y:S05]  /*78a0*/  @!P0 BRA `(.L_x_188) ;  /* 0xfffffffc00f08947 */ /* 0x002fea000383ffff */
[----:B------:R-:W-:Y:S05]  /*78b0*/  BRA `(.L_x_202) ;  /* 0xfffffff800e47947 */ /* 0x000fea000383ffff */
.L_x_189:
[----:B0-----:R0:W1:Y:S02]  /*78c0*/  SYNCS.PHASECHK.TRANS64.TRYWAIT P0, [R6+URZ], R5 ;  /* 0x00000005060075a7 */ /* 0x001064000800017f */
[----:B-1----:R-:W-:Y:S05]  /*78d0*/  @!P0 NANOSLEEP.SYNCS 0x989680 ;  /* 0x009896800000895d */ /* 0x002fea0003900000 */
[----:B------:R-:W1:Y:S02]  /*78e0*/  @!P0 SYNCS.PHASECHK.TRANS64 P0, [R6+URZ], R5 ;  /* 0x00000005060085a7 */ /* 0x000e64000800007f */
[----:B-1----:R-:W-:Y:S05]  /*78f0*/  @!P0 BRA `(.L_x_189) ;  /* 0xfffffffc00f08947 */ /* 0x002fea000383ffff */
[----:B------:R-:W-:Y:S05]  /*7900*/  BRA `(.L_x_203) ;  /* 0xfffffff800ec7947 */ /* 0x000fea000383ffff */
.L_x_204:
[----:B------:R-:W-:-:S00]  /*7910*/  BRA `(.L_x_204) ;  /* 0xfffffffc00fc7947 */ /* 0x000fc0000383ffff */
[----:B------:R-:W-:-:S00]  /*7920*/  NOP ;  /* 0x0000000000007918 */ /* 0x000fc00000000000 */
        /* <DEDUP_REMOVED lines=13> */
.L_x_205:


//--------------------- .nv.global.init           --------------------------
	.section	.nv.global.init,"aw",@progbits
.nv.global.init:
	.type		$str$22,@object
	.size		$str$22,($str$23 - $str$22)
$str$22:
        /*0000*/ 	.byte	0x6b, 0x5f, 0x74, 0x69, 0x6c, 0x65, 0x5f, 0x63, 0x6f, 0x75, 0x6e, 0x74, 0x20, 0x3e, 0x3d, 0x20
        /*0010*/ 	.byte	0x31, 0x00
	.type		$str$23,@object
	.size		$str$23,(__unnamed_1 - $str$23)
$str$23:
        /*0012*/ 	.byte	0x2f, 0x74, 0x6d, 0x70, 0x2f, 0x63, 0x75, 0x74, 0x6c, 0x61, 0x73, 0x73, 0x5f, 0x73, 0x77, 0x65
        /*0022*/ 	.byte	0x65, 0x70, 0x5f, 0x73, 0x72, 0x63, 0x2f, 0x69, 0x6e, 0x63, 0x6c, 0x75, 0x64, 0x65, 0x2f, 0x63
        /*0032*/ 	.byte	0x75, 0x74, 0x6c, 0x61, 0x73, 0x73, 0x2f, 0x67, 0x65, 0x6d, 0x6d, 0x2f, 0x63, 0x6f, 0x6c, 0x6c
        /*0042*/ 	.byte	0x65, 0x63, 0x74, 0x69, 0x76, 0x65, 0x2f, 0x73, 0x6d, 0x39, 0x30, 0x5f, 0x6d, 0x6d, 0x61, 0x5f
        /*0052*/ 	.byte	0x74, 0x6d, 0x61, 0x5f, 0x67, 0x6d, 0x6d, 0x61, 0x5f, 0x73, 0x73, 0x5f, 0x77, 0x61, 0x72, 0x70
        /*0062*/ 	.byte	0x73, 0x70, 0x65, 0x63, 0x69, 0x61, 0x6c, 0x69, 0x7a, 0x65, 0x64, 0x2e, 0x68, 0x70, 0x70, 0x00
	.type		__unnamed_1,@object
	.size		__unnamed_1,(.L_0 - __unnamed_1)
__unnamed_1:
        /*0072*/ 	.byte	0x76, 0x6f, 0x69, 0x64, 0x20, 0x63, 0x75, 0x74, 0x6c, 0x61, 0x73, 0x73, 0x3a, 0x3a, 0x67, 0x65
        /* <DEDUP_REMOVED lines=176> */
        /*0b82*/ 	.byte	0x6e, 0x74, 0x69, 0x74, 0x79, 0x5d, 0x00
.L_0:


//--------------------- .nv.shared._ZN7cutlass13device_kernelINS_4gemm6kernel13GemmUniversalIN4cute5tupleIJiiiiEEENS1_10collective13CollectiveMmaINS1_34MainloopSm90TmaGmmaWarpSpecializedILi7ENS5_IJNS4_1CILi4EEENSA_ILi2EEENSA_ILi1EEEEEENS1_35KernelTmaWarpSpecializedCooperativeEEENS5_IJNSA_ILi128EEESH_NSA_ILi32EEEEEEfNS5_IJlSD_lEEEfSK_NS4_8TiledMMAINS4_8MMA_AtomIJNS4_4SM904GMMA30MMA_64x128x8_F32TF32TF32_SS_TNILNSO_7ScaleInE1ELSQ_1EEEEEENS4_6LayoutINS5_IJSC_SD_SD_EEENS5_IJSD_NSA_ILi0EEESV_EEEEENS5_IJNS4_10UnderscoreESY_SY_EEEEENS4_23SM90_TMA_LOAD_MULTICASTENS4_14ComposedLayoutINS4_7SwizzleILi3ELi4ELi3EEENS4_18smem_ptr_flag_bitsILi32EEENST_INS5_IJNSA_ILi8EEESI_EEENS5_IJSI_SD_EEEEEEEvNS4_8identityES11_S1B_vS1C_EENS_8epilogue10collective6detail29Sm90TmaWarpSpecializedAdapterINS1F_15DefaultEpilogueIfSK_SK_NS1E_6thread17LinearCombinationIfLi1EffLNS1J_9ScaleType4KindE0ELNS_15FloatRoundStyleE2EfEENS1_15EpilogueDefaultEEEEEvvEEEEvNT_6ParamsE --------------------------
	.section	.nv.shared._ZN7cutlass13device_kernelINS_4gemm6kernel13GemmUniversalIN4cute5tupleIJiiiiEEENS1_10collective13CollectiveMmaINS1_34MainloopSm90TmaGmmaWarpSpecializedILi7ENS5_IJNS4_1CILi4EEENSA_ILi2EEENSA_ILi1EEEEEENS1_35KernelTmaWarpSpecializedCooperativeEEENS5_IJNSA_ILi128EEESH_NSA_ILi32EEEEEEfNS5_IJlSD_lEEEfSK_NS4_8TiledMMAINS4_8MMA_AtomIJNS4_4SM904GMMA30MMA_64x128x8_F32TF32TF32_SS_TNILNSO_7ScaleInE1ELSQ_1EEEEEENS4_6LayoutINS5_IJSC_SD_SD_EEENS5_IJSD_NSA_ILi0EEESV_EEEEENS5_IJNS4_10UnderscoreESY_SY_EEEEENS4_23SM90_TMA_LOAD_MULTICASTENS4_14ComposedLayoutINS4_7SwizzleILi3ELi4ELi3EEENS4_18smem_ptr_flag_bitsILi32EEENST_INS5_IJNSA_ILi8EEESI_EEENS5_IJSI_SD_EEEEEEEvNS4_8identityES11_S1B_vS1C_EENS_8epilogue10collective6detail29Sm90TmaWarpSpecializedAdapterINS1F_15DefaultEpilogueIfSK_SK_NS1E_6thread17LinearCombinationIfLi1EffLNS1J_9ScaleType4KindE0ELNS_15FloatRoundStyleE2EfEENS1_15EpilogueDefaultEEEEEvvEEEEvNT_6ParamsE,"aw",@nobits
	.sectionflags	@""
	.align	16
	.zero		1024


//--------------------- .nv.shared.reserved.0     --------------------------
	.section	.nv.shared.reserved.0,"aw",@nobits
	.weak		__nv_reservedSMEM_offset_0_alias
	.size		__nv_reservedSMEM_offset_0_alias, 0, 0
	.other		__nv_reservedSMEM_offset_0_alias,@"STO_CUDA_RESERVED_SHARED STV_DEFAULT"
__nv_reservedSMEM_offset_0_alias:
	.zero		0


//--------------------- .nv.global                --------------------------
	.section	.nv.global,"aw",@nobits
.nv.global:
	.type		_ZN40_INTERNAL_ab0cfa90_4_k_cu_16c4ed2d_209984cute1_E,@object
	.size		_ZN40_INTERNAL_ab0cfa90_4_k_cu_16c4ed2d_209984cute1_E,(_ZN40_INTERNAL_ab0cfa90_4_k_cu_16c4ed2d_209984cuda3std3__45__cpo6cbeginE - _ZN40_INTERNAL_ab0cfa90_4_k_cu_16c4ed2d_209984cute1_E)
_ZN40_INTERNAL_ab0cfa90_4_k_cu_16c4ed2d_209984cute1_E:
	.zero		1
	.type		_ZN40_INTERNAL_ab0cfa90_4_k_cu_16c4ed2d_209984cuda3std3__45__cpo6cbeginE,@object
	.size		_ZN40_INTERNAL_ab0cfa90_4_k_cu_16c4ed2d_209984cuda3std3__45__cpo6cbeginE,(_ZN40_INTERNAL_ab0cfa90_4_k_cu_16c4ed2d_209984cuda3std3__48in_placeE - _ZN40_INTERNAL_ab0cfa90_4_k_cu_16c4ed2d_209984cuda3std3__45__cpo6cbeginE)
_ZN40_INTERNAL_ab0cfa90_4_k_cu_16c4ed2d_209984cuda3std3__45__cpo6cbeginE:
	.zero		1
	.type		_ZN40_INTERNAL_ab0cfa90_4_k_cu_16c4ed2d_209984cuda3std3__48in_placeE,@object
	.size		_ZN40_INTERNAL_ab0cfa90_4_k_cu_16c4ed2d_209984cuda3std3__48in_placeE,(_ZN40_INTERNAL_ab0cfa90_4_k_cu_16c4ed2d_209984cuda3std6ranges3__45__cpo9iter_moveE - _ZN40_INTERNAL_ab0cfa90_4_k_cu_16c4ed2d_209984cuda3std3__48in_placeE)
_ZN40_INTERNAL_ab0cfa90_4_k_cu_16c4ed2d_209984cuda3std3__48in_placeE:
	.zero		1
	.type		_ZN40_INTERNAL_ab0cfa90_4_k_cu_16c4ed2d_209984cuda3std6ranges3__45__cpo9iter_moveE,@object
	.size		_ZN40_INTERNAL_ab0cfa90_4_k_cu_16c4ed2d_209984cuda3std6ranges3__45__cpo9iter_moveE,(_ZN40_INTERNAL_ab0cfa90_4_k_cu_16c4ed2d_209984cuda3std3__45__cpo5beginE - _ZN40_INTERNAL_ab0cfa90_4_k_cu_16c4ed2d_209984cuda3std6ranges3__45__cpo9iter_moveE)
_ZN40_INTERNAL_ab0cfa90_4_k_cu_16c4ed2d_209984cuda3std6ranges3__45__cpo9iter_moveE:
	.zero		1
	.type		_ZN40_INTERNAL_ab0cfa90_4_k_cu_16c4ed2d_209984cuda3std3__45__cpo5beginE,@object
	.size		_ZN40_INTERNAL_ab0cfa90_4_k_cu_16c4ed2d_209984cuda3std3__45__cpo5beginE,(_ZN40_INTERNAL_ab0cfa90_4_k_cu_16c4ed2d_209984cuda3std3__442_GLOBAL__N__ab0cfa90_4_k_cu_16c4ed2d_209986ignoreE - _ZN40_INTERNAL_ab0cfa90_4_k_cu_16c4ed2d_209984cuda3std3__45__cpo5beginE)
_ZN40_INTERNAL_ab0cfa90_4_k_cu_16c4ed2d_209984cuda3std3__45__cpo5beginE:
	.zero		1
	.type		_ZN40_INTERNAL_ab0cfa90_4_k_cu_16c4ed2d_209984cuda3std3__442_GLOBAL__N__ab0cfa90_4_k_cu_16c4ed2d_209986ignoreE,@object
	.size		_ZN40_INTERNAL_ab0cfa90_4_k_cu_16c4ed2d_209984cuda3std3__442_GLOBAL__N__ab0cfa90_4_k_cu_16c4ed2d_209986ignoreE,(_ZN40_INTERNAL_ab0cfa90_4_k_cu_16c4ed2d_209984cute7productE - _ZN40_INTERNAL_ab0cfa90_4_k_cu_16c4ed2d_209984cuda3std3__442_GLOBAL__N__ab0cfa90_4_k_cu_16c4ed2d_209986ignoreE)
_ZN40_INTERNAL_ab0cfa90_4_k_cu_16c4ed2d_209984cuda3std3__442_GLOBAL__N__ab0cfa90_4_k_cu_16c4ed2d_209986ignoreE:
	.zero		1
	.type		_ZN40_INTERNAL_ab0cfa90_4_k_cu_16c4ed2d_209984cute7productE,@object
	.size		_ZN40_INTERNAL_ab0cfa90_4_k_cu_16c4ed2d_209984cute7productE,(_ZN40_INTERNAL_ab0cfa90_4_k_cu_16c4ed2d_209984cuda3std3__45__cpo3endE - _ZN40_INTERNAL_ab0cfa90_4_k_cu_16c4ed2d_209984cute7productE)
_ZN40_INTERNAL_ab0cfa90_4_k_cu_16c4ed2d_209984cute7productE:
	.zero		1
	.type		_ZN40_INTERNAL_ab0cfa90_4_k_cu_16c4ed2d_209984cuda3std3__45__cpo3endE,@object
	.size		_ZN40_INTERNAL_ab0cfa90_4_k_cu_16c4ed2d_209984cuda3std3__45__cpo3endE,(_ZN40_INTERNAL_ab0cfa90_4_k_cu_16c4ed2d_209984cuda3std3__419piecewise_constructE - _ZN40_INTERNAL_ab0cfa90_4_k_cu_16c4ed2d_209984cuda3std3__45__cpo3endE)
_ZN40_INTERNAL_ab0cfa90_4_k_cu_16c4ed2d_209984cuda3std3__45__cpo3endE:
	.zero		1
	.type		_ZN40_INTERNAL_ab0cfa90_4_k_cu_16c4ed2d_209984cuda3std3__419piecewise_constructE,@object
	.size		_ZN40_INTERNAL_ab0cfa90_4_k_cu_16c4ed2d_209984cuda3std3__419piecewise_constructE,(_ZN40_INTERNAL_ab0cfa90_4_k_cu_16c4ed2d_209984cuda3std3__45__cpo4cendE - _ZN40_INTERNAL_ab0cfa90_4_k_cu_16c4ed2d_209984cuda3std3__419piecewise_constructE)
_ZN40_INTERNAL_ab0cfa90_4_k_cu_16c4ed2d_209984cuda3std3__419piecewise_constructE:
	.zero		1
	.type		_ZN40_INTERNAL_ab0cfa90_4_k_cu_16c4ed2d_209984cuda3std3__45__cpo4cendE,@object
	.size		_ZN40_INTERNAL_ab0cfa90_4_k_cu_16c4ed2d_209984cuda3std3__45__cpo4cendE,(_ZN40_INTERNAL_ab0cfa90_4_k_cu_16c4ed2d_209984cuda3std6ranges3__45__cpo4swapE - _ZN40_INTERNAL_ab0cfa90_4_k_cu_16c4ed2d_209984cuda3std3__45__cpo4cendE)
_ZN40_INTERNAL_ab0cfa90_4_k_cu_16c4ed2d_209984cuda3std3__45__cpo4cendE:
	.zero		1
	.type		_ZN40_INTERNAL_ab0cfa90_4_k_cu_16c4ed2d_209984cuda3std6ranges3__45__cpo4swapE,@object
	.size		_ZN40_INTERNAL_ab0cfa90_4_k_cu_16c4ed2d_209984cuda3std6ranges3__45__cpo4swapE,(.L_8 - _ZN40_INTERNAL_ab0cfa90_4_k_cu_16c4ed2d_209984cuda3std6ranges3__45__cpo4swapE)
_ZN40_INTERNAL_ab0cfa90_4_k_cu_16c4ed2d_209984cuda3std6ranges3__45__cpo4swapE:
	.zero		1
.L_8:


//--------------------- .nv.constant0._ZN7cutlass13device_kernelINS_4gemm6kernel13GemmUniversalIN4cute5tupleIJiiiiEEENS1_10collective13CollectiveMmaINS1_34MainloopSm90TmaGmmaWarpSpecializedILi7ENS5_IJNS4_1CILi4EEENSA_ILi2EEENSA_ILi1EEEEEENS1_35KernelTmaWarpSpecializedCooperativeEEENS5_IJNSA_ILi128EEESH_NSA_ILi32EEEEEEfNS5_IJlSD_lEEEfSK_NS4_8TiledMMAINS4_8MMA_AtomIJNS4_4SM904GMMA30MMA_64x128x8_F32TF32TF32_SS_TNILNSO_7ScaleInE1ELSQ_1EEEEEENS4_6LayoutINS5_IJSC_SD_SD_EEENS5_IJSD_NSA_ILi0EEESV_EEEEENS5_IJNS4_10UnderscoreESY_SY_EEEEENS4_23SM90_TMA_LOAD_MULTICASTENS4_14ComposedLayoutINS4_7SwizzleILi3ELi4ELi3EEENS4_18smem_ptr_flag_bitsILi32EEENST_INS5_IJNSA_ILi8EEESI_EEENS5_IJSI_SD_EEEEEEEvNS4_8identityES11_S1B_vS1C_EENS_8epilogue10collective6detail29Sm90TmaWarpSpecializedAdapterINS1F_15DefaultEpilogueIfSK_SK_NS1E_6thread17LinearCombinationIfLi1EffLNS1J_9ScaleType4KindE0ELNS_15FloatRoundStyleE2EfEENS1_15EpilogueDefaultEEEEEvvEEEEvNT_6ParamsE --------------------------
	.section	.nv.constant0._ZN7cutlass13device_kernelINS_4gemm6kernel13GemmUniversalIN4cute5tupleIJiiiiEEENS1_10collective13CollectiveMmaINS1_34MainloopSm90TmaGmmaWarpSpecializedILi7ENS5_IJNS4_1CILi4EEENSA_ILi2EEENSA_ILi1EEEEEENS1_35KernelTmaWarpSpecializedCooperativeEEENS5_IJNSA_ILi128EEESH_NSA_ILi32EEEEEEfNS5_IJlSD_lEEEfSK_NS4_8TiledMMAINS4_8MMA_AtomIJNS4_4SM904GMMA30MMA_64x128x8_F32TF32TF32_SS_TNILNSO_7ScaleInE1ELSQ_1EEEEEENS4_6LayoutINS5_IJSC_SD_SD_EEENS5_IJSD_NSA_ILi0EEESV_EEEEENS5_IJNS4_10UnderscoreESY_SY_EEEEENS4_23SM90_TMA_LOAD_MULTICASTENS4_14ComposedLayoutINS4_7SwizzleILi3ELi4ELi3EEENS4_18smem_ptr_flag_bitsILi32EEENST_INS5_IJNSA_ILi8EEESI_EEENS5_IJSI_SD_EEEEEEEvNS4_8identityES11_S1B_vS1C_EENS_8epilogue10collective6detail29Sm90TmaWarpSpecializedAdapterINS1F_15DefaultEpilogueIfSK_SK_NS1E_6thread17LinearCombinationIfLi1EffLNS1J_9ScaleType4KindE0ELNS_15FloatRoundStyleE2EfEENS1_15EpilogueDefaultEEEEEvvEEEEvNT_6ParamsE,"a",@progbits
	.sectionflags	@""
	.align	4
.nv.constant0._ZN7cutlass13device_kernelINS_4gemm6kernel13GemmUniversalIN4cute5tupleIJiiiiEEENS1_10collective13CollectiveMmaINS1_34MainloopSm90TmaGmmaWarpSpecializedILi7ENS5_IJNS4_1CILi4EEENSA_ILi2EEENSA_ILi1EEEEEENS1_35KernelTmaWarpSpecializedCooperativeEEENS5_IJNSA_ILi128EEESH_NSA_ILi32EEEEEEfNS5_IJlSD_lEEEfSK_NS4_8TiledMMAINS4_8MMA_AtomIJNS4_4SM904GMMA30MMA_64x128x8_F32TF32TF32_SS_TNILNSO_7ScaleInE1ELSQ_1EEEEEENS4_6LayoutINS5_IJSC_SD_SD_EEENS5_IJSD_NSA_ILi0EEESV_EEEEENS5_IJNS4_10UnderscoreESY_SY_EEEEENS4_23SM90_TMA_LOAD_MULTICASTENS4_14ComposedLayoutINS4_7SwizzleILi3ELi4ELi3EEENS4_18smem_ptr_flag_bitsILi32EEENST_INS5_IJNSA_ILi8EEESI_EEENS5_IJSI_SD_EEEEEEEvNS4_8identityES11_S1B_vS1C_EENS_8epilogue10collective6detail29Sm90TmaWarpSpecializedAdapterINS1F_15DefaultEpilogueIfSK_SK_NS1E_6thread17LinearCombinationIfLi1EffLNS1J_9ScaleType4KindE0ELNS_15FloatRoundStyleE2EfEENS1_15EpilogueDefaultEEEEEvvEEEEvNT_6ParamsE:
	.zero		1664


//--------------------- SYMBOLS --------------------------

	.type		.nv.reservedSmem.offset0,@object
	.size		.nv.reservedSmem.offset0,0x4
	.type		__assertfail,@function
